def matmul_kernel(
    a_ptr,
    b_ptr,
    c_ptr,
    M,
    N,
    K,
    stride_am,
    stride_ak,
    stride_bk,
    stride_bn,
    stride_cm,
    stride_cn,
    BLOCK_M: tl.constexpr,
    BLOCK_N: tl.constexpr,
    BLOCK_K: tl.constexpr,
    GROUP_M: tl.constexpr,
):
    pid = tl.program_id(axis=0)
    num_pid_m = tl.cdiv(M, BLOCK_M)
    num_pid_n = tl.cdiv(N, BLOCK_N)
    num_pid_in_group = GROUP_M * num_pid_n
    group_id = pid // num_pid_in_group
    first_pid_m = group_id * GROUP_M
    group_size_m = min(num_pid_m - first_pid_m, GROUP_M)
    pid_m = first_pid_m + ((pid % num_pid_in_group) % group_size_m)
    pid_n = (pid % num_pid_in_group) // group_size_m

    offs_am = (pid_m * BLOCK_M + tl.arange(0, BLOCK_M)) % M
    offs_bn = (pid_n * BLOCK_N + tl.arange(0, BLOCK_N)) % N
    offs_k = tl.arange(0, BLOCK_K)
    a_ptrs = a_ptr + offs_am[:, None] * stride_am + offs_k[None, :] * stride_ak
    b_ptrs = b_ptr + offs_k[:, None] * stride_bk + offs_bn[None, :] * stride_bn

    acc = tl.zeros((BLOCK_M, BLOCK_N), dtype=tl.float32)
    for kk in range(0, tl.cdiv(K, BLOCK_K)):
        a = tl.load(a_ptrs, mask=offs_k[None, :] < K - kk * BLOCK_K, other=0.0)
        b = tl.load(b_ptrs, mask=offs_k[:, None] < K - kk * BLOCK_K, other=0.0)
        acc = tl.dot(a, b, acc)
        a_ptrs += BLOCK_K * stride_ak
        b_ptrs += BLOCK_K * stride_bk

    c = acc.to(c_ptr.dtype.element_ty)
    offs_cm = pid_m * BLOCK_M + tl.arange(0, BLOCK_M)
    offs_cn = pid_n * BLOCK_N + tl.arange(0, BLOCK_N)
    c_ptrs = c_ptr + offs_cm[:, None] * stride_cm + offs_cn[None, :] * stride_cn
    mask = (offs_cm[:, None] < M) & (offs_cn[None, :] < N)
    tl.store(c_ptrs, c, mask=mask)

# config = {"BLOCK_K": 16, "BLOCK_M": 128, "BLOCK_N": 128, "GROUP_M": 8, "arch": "sm_100", "dtype": "bf16", "num_ctas": 1, "num_stages": 3, "num_warps": 4}
# arch = sm_100


// ===== COMPILED SASS (sm_100a) =====

	.target	sm_100a

	.elftype	@"ET_EXEC"


//--------------------- .note.nv.tkinfo           --------------------------
	.section	.note.nv.tkinfo,"",@"SHT_NOTE"
	.sectionflags	@"SHF_NOTE_NV_TKINFO"
	.tkinfo
        /*0018*/ 	.word	0x00000081
        /*0030*/ 	.string	""
        /*0030*/ 	.string	"ptxas-blackwell"
        /*0030*/ 	.string	"Cuda compilation tools, release 12.9, V12.9.86"
        /*0030*/ 	.string	"Build cuda_12.9.r12.9/compiler.36037853_0"
        /*0030*/ 	.string	"-v  -suppress-debug-info  -lineinfo  -arch sm_100a "



//--------------------- .note.nv.cuver            --------------------------
	.section	.note.nv.cuver,"",@"SHT_NOTE"
	.sectionflags	@"SHF_NOTE_NV_CUVER"
        /*0018*/ 	.short	0x0001
        /*001a*/ 	.short	0x0064
        /*001c*/ 	.short	0x0001
        /*001e*/ 	.short	0x0000
        /*0020*/ 	.short	0x0001
        /*0022*/ 	.short	0x0000


//--------------------- .nv.info                  --------------------------
	.section	.nv.info,"",@"SHT_CUDA_INFO"
	.align	4


	//----- nvinfo : EIATTR_REGCOUNT
	.align		4
        /*0000*/ 	.byte	0x04, 0x2f
        /*0002*/ 	.short	(.L_4 - .L_3)
	.align		4
.L_3:
        /*0004*/ 	.word	index@(matmul_kernel)
        /*0008*/ 	.word	0x000000ad


	//----- nvinfo : EIATTR_FRAME_SIZE
	.align		4
.L_4:
        /*000c*/ 	.byte	0x04, 0x11
        /*000e*/ 	.short	(.L_6 - .L_5)
	.align		4
.L_5:
        /*0010*/ 	.word	index@($__internal_2_$__cuda_sm10x_tcgen05_guardrail_trap_unallocated_columns_being_dealloced)
        /*0014*/ 	.word	0x00000000


	//----- nvinfo : EIATTR_FRAME_SIZE
	.align		4
.L_6:
        /*0018*/ 	.byte	0x04, 0x11
        /*001a*/ 	.short	(.L_8 - .L_7)
	.align		4
.L_7:
        /*001c*/ 	.word	index@($__internal_1_$__cuda_sm10x_tcgen05_guardrail_trap_phase_invalid_during_alloc)
        /*0020*/ 	.word	0x00000000


	//----- nvinfo : EIATTR_FRAME_SIZE
	.align		4
.L_8:
        /*0024*/ 	.byte	0x04, 0x11
        /*0026*/ 	.short	(.L_10 - .L_9)
	.align		4
.L_9:
        /*0028*/ 	.word	index@($__internal_0_$__cuda_sm10x_tcgen05_guardrail_trap_col_being_dealloced_not_returned_by_alloc)
        /*002c*/ 	.word	0x00000000


	//----- nvinfo : EIATTR_FRAME_SIZE
	.align		4
.L_10:
        /*0030*/ 	.byte	0x04, 0x11
        /*0032*/ 	.short	(.L_12 - .L_11)
	.align		4
.L_11:
        /*0034*/ 	.word	index@(matmul_kernel)
        /*0038*/ 	.word	0x00000000


	//----- nvinfo : EIATTR_MIN_STACK_SIZE
	.align		4
.L_12:
        /*003c*/ 	.byte	0x04, 0x12
        /*003e*/ 	.short	(.L_14 - .L_13)
	.align		4
.L_13:
        /*0040*/ 	.word	index@(matmul_kernel)
        /*0044*/ 	.word	0x00000000
.L_14:


//--------------------- .nv.info.matmul_kernel    --------------------------
	.section	.nv.info.matmul_kernel,"",@"SHT_CUDA_INFO"
	.sectionflags	@""
	.align	4


	//----- nvinfo : EIATTR_CUDA_API_VERSION
	.align		4
        /*0000*/ 	.byte	0x04, 0x37
        /*0002*/ 	.short	(.L_16 - .L_15)
.L_15:
        /*0004*/ 	.word	0x00000081


	//----- nvinfo : EIATTR_KPARAM_INFO
	.align		4
.L_16:
        /*0008*/ 	.byte	0x04, 0x17
        /*000a*/ 	.short	(.L_18 - .L_17)
.L_17:
        /*000c*/ 	.word	0x00000000
        /*0010*/ 	.short	0x000d
        /*0012*/ 	.short	0x0048
        /*0014*/ 	.byte	0x00, 0xf4, 0x21, 0x00


	//----- nvinfo : EIATTR_KPARAM_INFO
	.align		4
.L_18:
        /*0018*/ 	.byte	0x04, 0x17
        /*001a*/ 	.short	(.L_20 - .L_19)
.L_19:
        /*001c*/ 	.word	0x00000000
        /*0020*/ 	.short	0x000c
        /*0022*/ 	.short	0x0040
        /*0024*/ 	.byte	0x00, 0xf4, 0x21, 0x00


	//----- nvinfo : EIATTR_KPARAM_INFO
	.align		4
.L_20:
        /*0028*/ 	.byte	0x04, 0x17
        /*002a*/ 	.short	(.L_22 - .L_21)
.L_21:
        /*002c*/ 	.word	0x00000000
        /*0030*/ 	.short	0x000b
        /*0032*/ 	.short	0x0038
        /*0034*/ 	.byte	0x00, 0xf0, 0x11, 0x00


	//----- nvinfo : EIATTR_KPARAM_INFO
	.align		4
.L_22:
        /*0038*/ 	.byte	0x04, 0x17
        /*003a*/ 	.short	(.L_24 - .L_23)
.L_23:
        /*003c*/ 	.word	0x00000000
        /*0040*/ 	.short	0x000a
        /*0042*/ 	.short	0x0034
        /*0044*/ 	.byte	0x00, 0xf0, 0x11, 0x00


	//----- nvinfo : EIATTR_KPARAM_INFO
	.align		4
.L_24:
        /*0048*/ 	.byte	0x04, 0x17
        /*004a*/ 	.short	(.L_26 - .L_25)
.L_25:
        /*004c*/ 	.word	0x00000000
        /*0050*/ 	.short	0x0009
        /*0052*/ 	.short	0x0030
        /*0054*/ 	.byte	0x00, 0xf0, 0x11, 0x00


	//----- nvinfo : EIATTR_KPARAM_INFO
	.align		4
.L_26:
        /*0058*/ 	.byte	0x04, 0x17
        /*005a*/ 	.short	(.L_28 - .L_27)
.L_27:
        /*005c*/ 	.word	0x00000000
        /*0060*/ 	.short	0x0008
        /*0062*/ 	.short	0x002c
        /*0064*/ 	.byte	0x00, 0xf0, 0x11, 0x00


	//----- nvinfo : EIATTR_KPARAM_INFO
	.align		4
.L_28:
        /*0068*/ 	.byte	0x04, 0x17
        /*006a*/ 	.short	(.L_30 - .L_29)
.L_29:
        /*006c*/ 	.word	0x00000000
        /*0070*/ 	.short	0x0007
        /*0072*/ 	.short	0x0028
        /*0074*/ 	.byte	0x00, 0xf0, 0x11, 0x00


	//----- nvinfo : EIATTR_KPARAM_INFO
	.align		4
.L_30:
        /*0078*/ 	.byte	0x04, 0x17
        /*007a*/ 	.short	(.L_32 - .L_31)
.L_31:
        /*007c*/ 	.word	0x00000000
        /*0080*/ 	.short	0x0006
        /*0082*/ 	.short	0x0024
        /*0084*/ 	.byte	0x00, 0xf0, 0x11, 0x00


	//----- nvinfo : EIATTR_KPARAM_INFO
	.align		4
.L_32:
        /*0088*/ 	.byte	0x04, 0x17
        /*008a*/ 	.short	(.L_34 - .L_33)
.L_33:
        /*008c*/ 	.word	0x00000000
        /*0090*/ 	.short	0x0005
        /*0092*/ 	.short	0x0020
        /*0094*/ 	.byte	0x00, 0xf0, 0x11, 0x00


	//----- nvinfo : EIATTR_KPARAM_INFO
	.align		4
.L_34:
        /*0098*/ 	.byte	0x04, 0x17
        /*009a*/ 	.short	(.L_36 - .L_35)
.L_35:
        /*009c*/ 	.word	0x00000000
        /*00a0*/ 	.short	0x0004
        /*00a2*/ 	.short	0x001c
        /*00a4*/ 	.byte	0x00, 0xf0, 0x11, 0x00


	//----- nvinfo : EIATTR_KPARAM_INFO
	.align		4
.L_36:
        /*00a8*/ 	.byte	0x04, 0x17
        /*00aa*/ 	.short	(.L_38 - .L_37)
.L_37:
        /*00ac*/ 	.word	0x00000000
        /*00b0*/ 	.short	0x0003
        /*00b2*/ 	.short	0x0018
        /*00b4*/ 	.byte	0x00, 0xf0, 0x11, 0x00


	//----- nvinfo : EIATTR_KPARAM_INFO
	.align		4
.L_38:
        /*00b8*/ 	.byte	0x04, 0x17
        /*00ba*/ 	.short	(.L_40 - .L_39)
.L_39:
        /*00bc*/ 	.word	0x00000000
        /*00c0*/ 	.short	0x0002
        /*00c2*/ 	.short	0x0010
        /*00c4*/ 	.byte	0x00, 0xf4, 0x21, 0x00


	//----- nvinfo : EIATTR_KPARAM_INFO
	.align		4
.L_40:
        /*00c8*/ 	.byte	0x04, 0x17
        /*00ca*/ 	.short	(.L_42 - .L_41)
.L_41:
        /*00cc*/ 	.word	0x00000000
        /*00d0*/ 	.short	0x0001
        /*00d2*/ 	.short	0x0008
        /*00d4*/ 	.byte	0x00, 0xf4, 0x21, 0x00


	//----- nvinfo : EIATTR_KPARAM_INFO
	.align		4
.L_42:
        /*00d8*/ 	.byte	0x04, 0x17
        /*00da*/ 	.short	(.L_44 - .L_43)
.L_43:
        /*00dc*/ 	.word	0x00000000
        /*00e0*/ 	.short	0x0000
        /*00e2*/ 	.short	0x0000
        /*00e4*/ 	.byte	0x00, 0xf4, 0x21, 0x00


	//----- nvinfo : EIATTR_AT_ENTRY_FRAGMENTS
	.align		4
.L_44:
        /*00e8*/ 	.byte	0x04, 0x4f
        /*00ea*/ 	.short	(.L_46 - .L_45)


	//   ....[0]....
.L_45:
        /*00ec*/ 	.word	0x00000004


	//----- nvinfo : EIATTR_RESERVED_SMEM_USED
	.align		4
.L_46:
        /*00f0*/ 	.byte	0x01, 0x41
	.zero		2


	//----- nvinfo : EIATTR_SPARSE_MMA_MASK
	.align		4
        /*00f4*/ 	.byte	0x03, 0x50
        /*00f6*/ 	.short	0x0000


	//----- nvinfo : EIATTR_TCGEN05_1CTA_USED
	.align		4
        /*00f8*/ 	.byte	0x01, 0x51
	.zero		2


	//----- nvinfo : EIATTR_MAXREG_COUNT
	.align		4
        /*00fc*/ 	.byte	0x03, 0x1b
        /*00fe*/ 	.short	0x00ff


	//----- nvinfo : EIATTR_NUM_BARRIERS
	.align		4
        /*0100*/ 	.byte	0x02, 0x4c
        /*0102*/ 	.byte	0x01
	.zero		1


	//----- nvinfo : EIATTR_INT_WARP_WIDE_INSTR_OFFSETS
	.align		4
        /*0104*/ 	.byte	0x04, 0x31
        /*0106*/ 	.short	(.L_48 - .L_47)


	//   ....[0]....
.L_47:
        /*0108*/ 	.word	0x00001870


	//   ....[1]....
        /*010c*/ 	.word	0x000018a0


	//   ....[2]....
        /*0110*/ 	.word	0x00002360


	//   ....[3]....
        /*0114*/ 	.word	0x00007bc0


	//   ....[4]....
        /*0118*/ 	.word	0x00007c10


	//----- nvinfo : EIATTR_COOP_GROUP_MASK_REGIDS
	.align		4
.L_48:
        /*011c*/ 	.byte	0x04, 0x29
        /*011e*/ 	.short	(.L_50 - .L_49)


	//   ....[0]....
.L_49:
        /*0120*/ 	.word	0xffffffff


	//   ....[1]....
        /*0124*/ 	.word	0xffffffff


	//   ....[2]....
        /*0128*/ 	.word	0xffffffff


	//   ....[3]....
        /*012c*/ 	.word	0xffffffff


	//----- nvinfo : EIATTR_COOP_GROUP_INSTR_OFFSETS
	.align		4
.L_50:
        /*0130*/ 	.byte	0x04, 0x28
        /*0132*/ 	.short	(.L_52 - .L_51)


	//   ....[0]....
.L_51:
        /*0134*/ 	.word	0x00000070


	//   ....[1]....
        /*0138*/ 	.word	0x00000330


	//   ....[2]....
        /*013c*/ 	.word	0x00007a50


	//   ....[3]....
        /*0140*/ 	.word	0x00007cc0


	//----- nvinfo : EIATTR_VRC_CTA_INIT_COUNT
	.align		4
.L_52:
        /*0144*/ 	.byte	0x02, 0x4a
        /*0146*/ 	.byte	0x80
	.zero		1


	//----- nvinfo : EIATTR_MBARRIER_INSTR_OFFSETS
	.align		4
        /*0148*/ 	.byte	0x04, 0x39
        /*014a*/ 	.short	(.L_54 - .L_53)


	//   ....[0]....
.L_53:
        /*014c*/ 	.word	0x000019a0
        /*0150*/ 	.word	0x000000ff
        /*0154*/ 	.word	0x00000000
        /*0158*/ 	.short	0x0100
        /*015a*/ 	.byte	0x0b
	.zero		1


	//   ....[1]....
        /*015c*/ 	.word	0x000023a0
        /*0160*/ 	.word	0x000000ff
        /*0164*/ 	.word	0x00002008
        /*0168*/ 	.short	0x0100
        /*016a*/ 	.byte	0x0e
	.zero		1


	//   ....[2]....
        /*016c*/ 	.word	0x00003330
        /*0170*/ 	.word	0x000000ff
        /*0174*/ 	.word	0x00000000
        /*0178*/ 	.short	0x010a
        /*017a*/ 	.byte	0x0b
	.zero		1


	//   ....[3]....
        /*017c*/ 	.word	0x00003a90
        /*0180*/ 	.word	0x000000ff
        /*0184*/ 	.word	0x00000000
        /*0188*/ 	.short	0x010a
        /*018a*/ 	.byte	0x0b
	.zero		1


	//   ....[4]....
        /*018c*/ 	.word	0x00003c10
        /*0190*/ 	.word	0x000000ff
        /*0194*/ 	.word	0x00002000
        /*0198*/ 	.short	0x0108
        /*019a*/ 	.byte	0x0e
	.zero		1


	//   ....[5]....
        /*019c*/ 	.word	0x00003d00
        /*01a0*/ 	.word	0x000000ff
        /*01a4*/ 	.word	0x00002008
        /*01a8*/ 	.short	0x0108
        /*01aa*/ 	.byte	0x0e
	.zero		1


	//   ....[6]....
        /*01ac*/ 	.word	0x00007ce0
        /*01b0*/ 	.word	0x000000ff
        /*01b4*/ 	.word	0x00000000
        /*01b8*/ 	.short	0x010a
        /*01ba*/ 	.byte	0x0b
	.zero		1


	//   ....[7]....
        /*01bc*/ 	.word	0x00007d10
        /*01c0*/ 	.word	0x000000ff
        /*01c4*/ 	.word	0x00000000
        /*01c8*/ 	.short	0x010a
        /*01ca*/ 	.byte	0x0b
	.zero		1


	//----- nvinfo : EIATTR_NUM_MBARRIERS
	.align		4
.L_54:
        /*01cc*/ 	.byte	0x03, 0x38
        /*01ce*/ 	.short	0x0002


	//----- nvinfo : EIATTR_EXIT_INSTR_OFFSETS
	.align		4
        /*01d0*/ 	.byte	0x04, 0x1c
        /*01d2*/ 	.short	(.L_56 - .L_55)


	//   ....[0]....
.L_55:
        /*01d4*/ 	.word	0x00007cd0


	//----- nvinfo : EIATTR_REQNTID
	.align		4
.L_56:
        /*01d8*/ 	.byte	0x04, 0x10
        /*01da*/ 	.short	(.L_58 - .L_57)
.L_57:
        /*01dc*/ 	.word	0x00000080
        /*01e0*/ 	.word	0x00000001
        /*01e4*/ 	.word	0x00000001


	//----- nvinfo : EIATTR_CRS_STACK_SIZE
	.align		4
.L_58:
        /*01e8*/ 	.byte	0x04, 0x1e
        /*01ea*/ 	.short	(.L_60 - .L_59)
.L_59:
        /*01ec*/ 	.word	0x00000000


	//----- nvinfo : EIATTR_CBANK_PARAM_SIZE
	.align		4
.L_60:
        /*01f0*/ 	.byte	0x03, 0x19
        /*01f2*/ 	.short	0x0050


	//----- nvinfo : EIATTR_PARAM_CBANK
	.align		4
        /*01f4*/ 	.byte	0x04, 0x0a
        /*01f6*/ 	.short	(.L_62 - .L_61)
	.align		4
.L_61:
        /*01f8*/ 	.word	index@(.nv.constant0.matmul_kernel)
        /*01fc*/ 	.short	0x0380
        /*01fe*/ 	.short	0x0050


	//----- nvinfo : EIATTR_SW_WAR
	.align		4
.L_62:
        /*0200*/ 	.byte	0x04, 0x36
        /*0202*/ 	.short	(.L_64 - .L_63)
.L_63:
        /*0204*/ 	.word	0x00000008
.L_64:


//--------------------- .nv.compat                --------------------------
	.section	.nv.compat,"",@"SHT_CUDA_COMPAT_INFO"
	.align	4
        /*0000*/ 	.byte	0x02, 0x02, 0x02, 0x00, 0x02, 0x05, 0x05, 0x00, 0x02, 0x03, 0x00, 0x00, 0x02, 0x06, 0x01, 0x00


//--------------------- .nv.callgraph             --------------------------
	.section	.nv.callgraph,"",@"SHT_CUDA_CALLGRAPH"
	.align	4
	.sectionentsize	8
	.align		4
        /*0000*/ 	.word	0x00000000
	.align		4
        /*0004*/ 	.word	0xffffffff
	.align		4
        /*0008*/ 	.word	0x00000000
	.align		4
        /*000c*/ 	.word	0xfffffffe
	.align		4
        /*0010*/ 	.word	0x00000000
	.align		4
        /*0014*/ 	.word	0xfffffffd
	.align		4
        /*0018*/ 	.word	0x00000000
	.align		4
        /*001c*/ 	.word	0xfffffffc


//--------------------- .text.matmul_kernel       --------------------------
	.section	.text.matmul_kernel,"ax",@progbits
	.align	128
        .global         matmul_kernel
        .type           matmul_kernel,@function
        .size           matmul_kernel,(.L_x_21 - matmul_kernel)
        .other          matmul_kernel,@"STO_CUDA_ENTRY STV_DEFAULT"
matmul_kernel:
.text.matmul_kernel:
[----:B------:R-:W0:Y:S01]  /*0000*/  LDC R1, c[0x0][0x37c] ;  /* 0x0000df00ff017b82 */ /* 0x000e220000000800 */
[----:B------:R-:W1:Y:S01]  /*0010*/  S2R R3, SR_TID.X ;  /* 0x0000000000037919 */ /* 0x000e620000002100 */
[----:B------:R-:W2:Y:S01]  /*0020*/  LDCU.64 UR16, c[0x0][0x358] ;  /* 0x00006b00ff1077ac */ /* 0x000ea20008000a00 */
[----:B-1----:R-:W-:-:S13]  /*0030*/  ISETP.GE.U32.AND P0, PT, R3, 0x20, PT ;  /* 0x000000200300780c */ /* 0x002fda0003f06070 */
[----:B------:R-:W-:Y:S02]  /*0040*/  VOTEU.ANY UP0, P0 ;  /* 0x0000000000ff7886 */ /* 0x000fe40000000100 */
[----:B0-2---:R-:W-:Y:S05]  /*0050*/  BRA.U UP0, `(.L_x_0) ;  /* 0x0000000100b87547 */ /* 0x005fea000b800000 */
[----:B------:R-:W0:Y:S01]  /*0060*/  S2UR UR6, SR_CgaCtaId ;  /* 0x00000000000679c3 */ /* 0x000e220000008800 */
[----:B------:R-:W-:Y:S01]  /*0070*/  NOP ;  /* 0x0000000000007918 */ /* 0x000fe20000000000 */
[----:B------:R-:W-:Y:S02]  /*0080*/  UMOV UR4, 0x40 ;  /* 0x0000004000047882 */ /* 0x000fe40000000000 */
[----:B0-----:R-:W-:-:S09]  /*0090*/  ULEA UR4, UR6, UR4, 0x18 ;  /* 0x0000000406047291 */ /* 0x001fd2000f8ec0ff */
[----:B------:R-:W0:Y:S01]  /*00a0*/  LDS.U8 R0, [UR4] ;  /* 0x00000004ff007984 */ /* 0x000e220008000000 */
[----:B------:R-:W-:Y:S02]  /*00b0*/  UMOV UR4, 0x400 ;  /* 0x0000040000047882 */ /* 0x000fe40000000000 */
[----:B------:R-:W-:Y:S01]  /*00c0*/  ULEA UR4, UR6, UR4, 0x18 ;  /* 0x0000000406047291 */ /* 0x000fe2000f8ec0ff */
[----:B0-----:R-:W-:-:S13]  /*00d0*/  ISETP.NE.AND P0, PT, R0, RZ, PT ;  /* 0x000000ff0000720c */ /* 0x001fda0003f05270 */
[----:B------:R-:W-:Y:S05]  /*00e0*/  @P0 BRA `(.L_x_1) ;  /* 0x00000000007c0947 */ /* 0x000fea0003800000 */
[----:B------:R-:W-:-:S13]  /*00f0*/  ELECT P0, URZ, PT ;  /* 0x0000000000ff782f */ /* 0x000fda0003800000 */
[----:B------:R-:W-:Y:S05]  /*0100*/  @!P0 BRA `(.L_x_2) ;  /* 0x0000000000848947 */ /* 0x000fea0003800000 */
[----:B------:R-:W-:Y:S01]  /*0110*/  UMOV UR5, 0x8 ;  /* 0x0000000800057882 */ /* 0x000fe20000000000 */
[----:B------:R-:W-:Y:S02]  /*0120*/  IMAD.MOV.U32 R7, RZ, RZ, 0x1 ;  /* 0x00000001ff077424 */ /* 0x000fe400078e00ff */
[----:B------:R-:W-:Y:S02]  /*0130*/  IMAD.MOV.U32 R5, RZ, RZ, 0xff ;  /* 0x000000ffff057424 */ /* 0x000fe400078e00ff */
[----:B------:R-:W-:Y:S04]  /*0140*/  DEPBAR.LE SB0, 0x36 ;  /* 0x00008d800000791a */ /* 0x000fe80000000000 */
[----:B------:R-:W0:Y:S02]  /*0150*/  UTCATOMSWS.FIND_AND_SET.ALIGN UP1, UR5, UR5 ;  /* 0x00000005000575e3 */ /* 0x000e240008020800 */
[----:B0-----:R-:W-:-:S04]  /*0160*/  PLOP3.LUT P0, PT, PT, PT, UP1, 0x80, 0x8 ;  /* 0x000000000008781c */ /* 0x001fc80003f0f018 */
[----:B------:R-:W-:-:S04]  /*0170*/  SEL R0, RZ, 0xffffffff, !P0 ;  /* 0xffffffffff007807 */ /* 0x000fc80004000000 */
[----:B------:R-:W-:Y:S01]  /*0180*/  ISETP.NE.AND P0, PT, R0, RZ, PT ;  /* 0x000000ff0000720c */ /* 0x000fe20003f05270 */
[----:B------:R-:W-:-:S12]  /*0190*/  IMAD.U32 R0, RZ, RZ, UR5 ;  /* 0x00000005ff007e24 */ /* 0x000fd8000f8e00ff */
[----:B------:R-:W-:Y:S05]  /*01a0*/  @P0 BRA `(.L_x_3) ;  /* 0x0000000000240947 */ /* 0x000fea0003800000 */
.L_x_4:
[----:B------:R-:W-:Y:S05]  /*01b0*/  NANOSLEEP 0x64 ;  /* 0x000000640000795d */ /* 0x000fea0003800000 */
[----:B------:R-:W-:-:S05]  /*01c0*/  UMOV UR5, 0x8 ;  /* 0x0000000800057882 */ /* 0x000fca0000000000 */
[----:B------:R-:W-:Y:S04]  /*01d0*/  DEPBAR.LE SB0, 0x36 ;  /* 0x00008d800000791a */ /* 0x000fe80000000000 */
[----:B------:R-:W0:Y:S02]  /*01e0*/  UTCATOMSWS.FIND_AND_SET.ALIGN UP1, UR5, UR5 ;  /* 0x00000005000575e3 */ /* 0x000e240008020800 */
[----:B0-----:R-:W-:-:S04]  /*01f0*/  PLOP3.LUT P0, PT, PT, PT, UP1, 0x80, 0x8 ;  /* 0x000000000008781c */ /* 0x001fc80003f0f018 */
[----:B------:R-:W-:-:S04]  /*0200*/  SEL R0, RZ, 0xffffffff, !P0 ;  /* 0xffffffffff007807 */ /* 0x000fc80004000000 */
[----:B------:R-:W-:Y:S01]  /*0210*/  ISETP.NE.AND P0, PT, R0, RZ, PT ;  /* 0x000000ff0000720c */ /* 0x000fe20003f05270 */
[----:B------:R-:W-:-:S12]  /*0220*/  IMAD.U32 R0, RZ, RZ, UR5 ;  /* 0x00000005ff007e24 */ /* 0x000fd8000f8e00ff */
[----:B------:R-:W-:Y:S05]  /*0230*/  @!P0 BRA `(.L_x_4) ;  /* 0xfffffffc00dc8947 */ /* 0x000fea000383ffff */
.L_x_3:
[C---:B------:R-:W-:Y:S01]  /*0240*/  VIADD R4, R0.reuse, 0x10 ;  /* 0x0000001000047836 */ /* 0x040fe20000000000 */
[----:B------:R-:W-:Y:S01]  /*0250*/  UMOV UR5, 0x50 ;  /* 0x0000005000057882 */ /* 0x000fe20000000000 */
[----:B------:R-:W-:Y:S01]  /*0260*/  SHF.L.U32 R2, R5, R0, RZ ;  /* 0x0000000005027219 */ /* 0x000fe200000006ff */
[----:B------:R-:W-:Y:S01]  /*0270*/  ULEA UR5, UR6, UR5, 0x18 ;  /* 0x0000000506057291 */ /* 0x000fe2000f8ec0ff */
[----:B------:R-:W-:Y:S01]  /*0280*/  IMAD.SHL.U32 R0, R0, 0x20, RZ ;  /* 0x0000002000007824 */ /* 0x000fe200078e00ff */
[----:B------:R-:W-:-:S04]  /*0290*/  SHF.L.U32 R5, R7, R4, RZ ;  /* 0x0000000407057219 */ /* 0x000fc800000006ff */
[----:B------:R-:W-:-:S05]  /*02a0*/  LOP3.LUT R2, R5, R2, RZ, 0xfc, !PT ;  /* 0x0000000205027212 */ /* 0x000fca00078efcff */
[----:B------:R0:W-:Y:S04]  /*02b0*/  ATOMS.OR RZ, [UR5], R2 ;  /* 0x00000002ffff798c */ /* 0x0001e8000b000005 */
[----:B------:R0:W-:Y:S01]  /*02c0*/  STS [UR4], R0 ;  /* 0x00000000ff007988 */ /* 0x0001e20008000804 */
[----:B------:R-:W-:Y:S05]  /*02d0*/  BRA `(.L_x_2) ;  /* 0x0000000000107947 */ /* 0x000fea0003800000 */
.L_x_1:
[----:B------:R-:W-:Y:S01]  /*02e0*/  IMAD.MOV.U32 R0, RZ, RZ, -0x1 ;  /* 0xffffffffff007424 */ /* 0x000fe200078e00ff */
[----:B------:R-:W-:-:S04]  /*02f0*/  MOV R4, 0x320 ;  /* 0x0000032000047802 */ /* 0x000fc80000000f00 */
[----:B------:R0:W-:Y:S03]  /*0300*/  STS [UR4], R0 ;  /* 0x00000000ff007988 */ /* 0x0001e60008000804 */
[----:B0-----:R-:W-:Y:S05]  /*0310*/  CALL.REL.NOINC `($__internal_1_$__cuda_sm10x_tcgen05_guardrail_trap_phase_invalid_during_alloc) ;  /* 0x0000007800947944 */ /* 0x001fea0003c00000 */
.L_x_2:
[----:B------:R-:W-:Y:S05]  /*0320*/  WARPSYNC.ALL ;  /* 0x0000000000007948 */ /* 0x000fea0003800000 */
[----:B------:R-:W-:Y:S01]  /*0330*/  NOP ;  /* 0x0000000000007918 */ /* 0x000fe20000000000 */
.L_x_0:
[----:B------:R-:W1:Y:S01]  /*0340*/  LDC.64 R26, c[0x0][0x398] ;  /* 0x0000e600ff1a7b82 */ /* 0x000e620000000a00 */
[----:B------:R-:W2:Y:S01]  /*0350*/  S2R R7, SR_CTAID.X ;  /* 0x0000000000077919 */ /* 0x000ea20000002500 */
[----:B------:R-:W-:Y:S01]  /*0360*/  SHF.R.U32.HI R95, RZ, 0x5, R3 ;  /* 0x00000005ff5f7819 */ /* 0x000fe20000011603 */
[----:B------:R-:W-:Y:S01]  /*0370*/  UMOV UR4, 0x400 ;  /* 0x0000040000047882 */ /* 0x000fe20000000000 */
[----:B------:R-:W3:Y:S04]  /*0380*/  LDCU.128 UR20, c[0x0][0x380] ;  /* 0x00007000ff1477ac */ /* 0x000ee80008000c00 */
[----:B------:R-:W4:Y:S01]  /*0390*/  S2UR UR5, SR_CgaCtaId ;  /* 0x00000000000579c3 */ /* 0x000f220000008800 */
[----:B------:R-:W-:Y:S01]  /*03a0*/  UMOV UR6, 0x1 ;  /* 0x0000000100067882 */ /* 0x000fe20000000000 */
[----:B01----:R-:W-:Y:S01]  /*03b0*/  VIADD R0, R27, 0x7f ;  /* 0x0000007f1b007836 */ /* 0x003fe20000000000 */
[----:B------:R-:W-:-:S02]  /*03c0*/  IABS R13, R26 ;  /* 0x0000001a000d7213 */ /* 0x000fc40000000000 */
[----:B------:R-:W-:Y:S02]  /*03d0*/  IABS R25, R27 ;  /* 0x0000001b00197213 */ /* 0x000fe40000000000 */
[----:B------:R-:W-:Y:S01]  /*03e0*/  SHF.R.S32.HI R5, RZ, 0x1f, R0 ;  /* 0x0000001fff057819 */ /* 0x000fe20000011400 */
[----:B----4-:R-:W-:-:S03]  /*03f0*/  ULEA UR14, UR5, UR4, 0x18 ;  /* 0x00000004050e7291 */ /* 0x010fc6000f8ec0ff */
[----:B------:R-:W-:Y:S02]  /*0400*/  LEA.HI R5, R5, R0, RZ, 0x7 ;  /* 0x0000000005057211 */ /* 0x000fe400078f38ff */
[----:B--2---:R-:W-:Y:S02]  /*0410*/  IABS R8, R7 ;  /* 0x0000000700087213 */ /* 0x004fe40000000000 */
[----:B------:R-:W-:-:S05]  /*0420*/  SHF.R.S32.HI R5, RZ, 0x7, R5 ;  /* 0x00000007ff057819 */ /* 0x000fca0000011405 */
[----:B------:R-:W-:-:S05]  /*0430*/  IMAD.SHL.U32 R2, R5, 0x8, RZ ;  /* 0x0000000805027824 */ /* 0x000fca00078e00ff */
[-C--:B------:R-:W-:Y:S02]  /*0440*/  IABS R9, R2.reuse ;  /* 0x0000000200097213 */ /* 0x080fe40000000000 */
[----:B------:R-:W-:Y:S02]  /*0450*/  IABS R10, R2 ;  /* 0x00000002000a7213 */ /* 0x000fe40000000000 */
[----:B------:R-:W0:Y:S08]  /*0460*/  I2F.RP R0, R9 ;  /* 0x0000000900007306 */ /* 0x000e300000209400 */
[----:B0-----:R-:W0:Y:S02]  /*0470*/  MUFU.RCP R0, R0 ;  /* 0x0000000000007308 */ /* 0x001e240000001000 */
[----:B0-----:R-:W-:-:S02]  /*0480*/  VIADD R4, R0, 0xffffffe ;  /* 0x0ffffffe00047836 */ /* 0x001fc40000000000 */
[----:B------:R-:W-:-:S04]  /*0490*/  IMAD.MOV R0, RZ, RZ, -R10 ;  /* 0x000000ffff007224 */ /* 0x000fc800078e0a0a */
[----:B------:R0:W1:Y:S02]  /*04a0*/  F2I.FTZ.U32.TRUNC.NTZ R5, R4 ;  /* 0x0000000400057305 */ /* 0x000064000021f000 */
[----:B0-----:R-:W-:Y:S02]  /*04b0*/  IMAD.MOV.U32 R4, RZ, RZ, RZ ;  /* 0x000000ffff047224 */ /* 0x001fe400078e00ff */
[----:B-1----:R-:W-:-:S04]  /*04c0*/  IMAD.MOV R6, RZ, RZ, -R5 ;  /* 0x000000ffff067224 */ /* 0x002fc800078e0a05 */
[----:B------:R-:W-:Y:S02]  /*04d0*/  IMAD R11, R6, R9, RZ ;  /* 0x00000009060b7224 */ /* 0x000fe400078e02ff */
[----:B------:R-:W-:Y:S02]  /*04e0*/  IMAD.MOV.U32 R6, RZ, RZ, R8 ;  /* 0x000000ffff067224 */ /* 0x000fe400078e0008 */
[----:B------:R-:W-:-:S06]  /*04f0*/  IMAD.HI.U32 R5, R5, R11, R4 ;  /* 0x0000000b05057227 */ /* 0x000fcc00078e0004 */
[----:B------:R-:W-:-:S04]  /*0500*/  IMAD.HI.U32 R5, R5, R6, RZ ;  /* 0x0000000605057227 */ /* 0x000fc800078e00ff */
[----:B------:R-:W-:Y:S01]  /*0510*/  IMAD R0, R5, R0, R6 ;  /* 0x0000000005007224 */ /* 0x000fe200078e0206 */
[----:B------:R-:W-:Y:S04]  /*0520*/  BAR.SYNC.DEFER_BLOCKING 0x0 ;  /* 0x0000000000007b1d */ /* 0x000fe80000010000 */
[----:B------:R-:W-:-:S13]  /*0530*/  ISETP.GT.U32.AND P1, PT, R9, R0, PT ;  /* 0x000000000900720c */ /* 0x000fda0003f24070 */
[----:B------:R-:W-:Y:S02]  /*0540*/  @!P1 IMAD.IADD R0, R0, 0x1, -R9 ;  /* 0x0000000100009824 */ /* 0x000fe400078e0a09 */
[----:B------:R-:W-:Y:S01]  /*0550*/  @!P1 VIADD R5, R5, 0x1 ;  /* 0x0000000105059836 */ /* 0x000fe20000000000 */
[----:B------:R-:W-:Y:S02]  /*0560*/  ISETP.NE.AND P1, PT, R2, RZ, PT ;  /* 0x000000ff0200720c */ /* 0x000fe40003f25270 */
[----:B------:R-:W-:Y:S02]  /*0570*/  ISETP.GE.U32.AND P0, PT, R0, R9, PT ;  /* 0x000000090000720c */ /* 0x000fe40003f06070 */
[----:B------:R-:W-:-:S04]  /*0580*/  LOP3.LUT R0, R7, R2, RZ, 0x3c, !PT ;  /* 0x0000000207007212 */ /* 0x000fc800078e3cff */
[----:B------:R-:W-:Y:S01]  /*0590*/  ISETP.GE.AND P2, PT, R0, RZ, PT ;  /* 0x000000ff0000720c */ /* 0x000fe20003f46270 */
[----:B------:R-:W-:-:S06]  /*05a0*/  VIADD R0, R26, 0x7f ;  /* 0x0000007f1a007836 */ /* 0x000fcc0000000000 */
[----:B------:R-:W-:-:S04]  /*05b0*/  @P0 VIADD R5, R5, 0x1 ;  /* 0x0000000105050836 */ /* 0x000fc80000000000 */
[----:B------:R-:W-:Y:S01]  /*05c0*/  IMAD.MOV.U32 R4, RZ, RZ, R5 ;  /* 0x000000ffff047224 */ /* 0x000fe200078e0005 */
[----:B------:R-:W-:-:S03]  /*05d0*/  SHF.R.S32.HI R5, RZ, 0x1f, R0 ;  /* 0x0000001fff057819 */ /* 0x000fc60000011400 */
[----:B------:R-:W-:Y:S01]  /*05e0*/  @!P2 IMAD.MOV R4, RZ, RZ, -R4 ;  /* 0x000000ffff04a224 */ /* 0x000fe200078e0a04 */
[----:B------:R-:W-:Y:S02]  /*05f0*/  @!P1 LOP3.LUT R4, RZ, R2, RZ, 0x33, !PT ;  /* 0x00000002ff049212 */ /* 0x000fe400078e33ff */
[----:B------:R-:W-:-:S03]  /*0600*/  LEA.HI R5, R5, R0, RZ, 0x7 ;  /* 0x0000000005057211 */ /* 0x000fc600078f38ff */
[----:B------:R-:W-:Y:S02]  /*0610*/  IMAD.SHL.U32 R8, R4, 0x8, RZ ;  /* 0x0000000804087824 */ /* 0x000fe400078e00ff */
[----:B------:R-:W-:-:S03]  /*0620*/  IMAD.MOV R4, RZ, RZ, -R4 ;  /* 0x000000ffff047224 */ /* 0x000fc600078e0a04 */
[----:B------:R-:W-:Y:S01]  /*0630*/  LEA.HI.SX32 R5, R5, -R8, 0x19 ;  /* 0x8000000805057211 */ /* 0x000fe200078fcaff */
[----:B------:R-:W-:Y:S02]  /*0640*/  IMAD R10, R2, R4, R7 ;  /* 0x00000004020a7224 */ /* 0x000fe400078e0207 */
[----:B------:R-:W-:Y:S01]  /*0650*/  IMAD.MOV.U32 R4, RZ, RZ, RZ ;  /* 0x000000ffff047224 */ /* 0x000fe200078e00ff */
[----:B------:R-:W-:Y:S02]  /*0660*/  VIMNMX R15, PT, PT, R5, 0x8, PT ;  /* 0x00000008050f7848 */ /* 0x000fe40003fe0100 */
[----:B------:R-:W-:Y:S02]  /*0670*/  IABS R11, R10 ;  /* 0x0000000a000b7213 */ /* 0x000fe40000000000 */
[----:B------:R-:W-:-:S04]  /*0680*/  IABS R9, R15 ;  /* 0x0000000f00097213 */ /* 0x000fc80000000000 */
[----:B------:R-:W0:Y:S08]  /*0690*/  I2F.RP R0, R9 ;  /* 0x0000000900007306 */ /* 0x000e300000209400 */
[----:B0-----:R-:W0:Y:S02]  /*06a0*/  MUFU.RCP R0, R0 ;  /* 0x0000000000007308 */ /* 0x001e240000001000 */
[----:B0-----:R-:W-:-:S06]  /*06b0*/  VIADD R5, R0, 0xffffffe ;  /* 0x0ffffffe00057836 */ /* 0x001fcc0000000000 */
[----:B------:R-:W0:Y:S02]  /*06c0*/  F2I.FTZ.U32.TRUNC.NTZ R5, R5 ;  /* 0x0000000500057305 */ /* 0x000e24000021f000 */
[----:B0-----:R-:W-:-:S04]  /*06d0*/  IMAD.MOV R6, RZ, RZ, -R5 ;  /* 0x000000ffff067224 */ /* 0x001fc800078e0a05 */
[----:B------:R-:W-:Y:S02]  /*06e0*/  IMAD.MOV.U32 R2, RZ, RZ, R6 ;  /* 0x000000ffff027224 */ /* 0x000fe400078e0006 */
[----:B------:R-:W0:Y:S02]  /*06f0*/  I2F.RP R6, R25 ;  /* 0x0000001900067306 */ /* 0x000e240000209400 */
[----:B------:R-:W-:Y:S01]  /*0700*/  IMAD R7, R2, R9, RZ ;  /* 0x0000000902077224 */ /* 0x000fe200078e02ff */
[----:B------:R-:W-:-:S03]  /*0710*/  IABS R2, R15 ;  /* 0x0000000f00027213 */ /* 0x000fc60000000000 */
[----:B------:R-:W-:-:S04]  /*0720*/  IMAD.HI.U32 R4, R5, R7, R4 ;  /* 0x0000000705047227 */ /* 0x000fc800078e0004 */
[----:B------:R-:W-:Y:S02]  /*0730*/  IMAD.MOV R0, RZ, RZ, -R2 ;  /* 0x000000ffff007224 */ /* 0x000fe400078e0a02 */
[----:B------:R-:W-:Y:S01]  /*0740*/  IMAD.HI.U32 R4, R4, R11, RZ ;  /* 0x0000000b04047227 */ /* 0x000fe200078e00ff */
[----:B------:R-:W1:Y:S03]  /*0750*/  I2F.RP R2, R13 ;  /* 0x0000000d00027306 */ /* 0x000e660000209400 */
[----:B------:R-:W-:-:S05]  /*0760*/  IMAD R0, R4, R0, R11 ;  /* 0x0000000004007224 */ /* 0x000fca00078e020b */
[----:B------:R-:W-:Y:S01]  /*0770*/  ISETP.GT.U32.AND P1, PT, R9, R0, PT ;  /* 0x000000000900720c */ /* 0x000fe20003f24070 */
[----:B0-----:R-:W0:Y:S08]  /*0780*/  MUFU.RCP R6, R6 ;  /* 0x0000000600067308 */ /* 0x001e300000001000 */
[----:B-1----:R-:W1:Y:S04]  /*0790*/  MUFU.RCP R2, R2 ;  /* 0x0000000200027308 */ /* 0x002e680000001000 */
[----:B------:R-:W-:-:S02]  /*07a0*/  @!P1 IMAD.IADD R0, R0, 0x1, -R9 ;  /* 0x0000000100009824 */ /* 0x000fc400078e0a09 */
[----:B------:R-:W-:Y:S01]  /*07b0*/  @!P1 VIADD R4, R4, 0x1 ;  /* 0x0000000104049836 */ /* 0x000fe20000000000 */
[----:B------:R-:W-:Y:S02]  /*07c0*/  ISETP.NE.AND P1, PT, R15, RZ, PT ;  /* 0x000000ff0f00720c */ /* 0x000fe40003f25270 */
[----:B------:R-:W-:Y:S01]  /*07d0*/  ISETP.GE.U32.AND P0, PT, R0, R9, PT ;  /* 0x000000090000720c */ /* 0x000fe20003f06070 */
[----:B0-----:R-:W-:Y:S01]  /*07e0*/  VIADD R7, R6, 0xffffffe ;  /* 0x0ffffffe06077836 */ /* 0x001fe20000000000 */
[----:B------:R-:W-:Y:S02]  /*07f0*/  LOP3.LUT R0, R10, R15, RZ, 0x3c, !PT ;  /* 0x0000000f0a007212 */ /* 0x000fe400078e3cff */
[----:B------:R-:W-:Y:S02]  /*0800*/  LOP3.LUT R9, R3, 0x7f, RZ, 0xc0, !PT ;  /* 0x0000007f03097812 */ /* 0x000fe400078ec0ff */
[----:B------:R-:W-:Y:S01]  /*0810*/  ISETP.GE.AND P2, PT, R0, RZ, PT ;  /* 0x000000ff0000720c */ /* 0x000fe20003f46270 */
[----:B------:R-:W-:Y:S01]  /*0820*/  F2I.FTZ.U32.TRUNC.NTZ R7, R7 ;  /* 0x0000000700077305 */ /* 0x000fe2000021f000 */
[----:B-1----:R-:W-:Y:S01]  /*0830*/  VIADD R5, R2, 0xffffffe ;  /* 0x0ffffffe02057836 */ /* 0x002fe20000000000 */
[----:B------:R-:W-:-:S04]  /*0840*/  SHF.R.U32.HI R6, RZ, 0x4, R3 ;  /* 0x00000004ff067819 */ /* 0x000fc80000011603 */
[----:B------:R-:W-:Y:S02]  /*0850*/  @P0 VIADD R4, R4, 0x1 ;  /* 0x0000000104040836 */ /* 0x000fe40000000000 */
[----:B------:R-:W0:Y:S02]  /*0860*/  F2I.FTZ.U32.TRUNC.NTZ R5, R5 ;  /* 0x0000000500057305 */ /* 0x000e24000021f000 */
[----:B------:R-:W-:Y:S02]  /*0870*/  IMAD.MOV.U32 R12, RZ, RZ, R4 ;  /* 0x000000ffff0c7224 */ /* 0x000fe400078e0004 */
[----:B------:R-:W-:Y:S02]  /*0880*/  IMAD.MOV.U32 R4, RZ, RZ, RZ ;  /* 0x000000ffff047224 */ /* 0x000fe400078e00ff */
[----:B------:R-:W-:Y:S01]  /*0890*/  @!P2 IMAD.MOV R12, RZ, RZ, -R12 ;  /* 0x000000ffff0ca224 */ /* 0x000fe200078e0a0c */
[----:B------:R-:W-:Y:S02]  /*08a0*/  @!P1 LOP3.LUT R12, RZ, R15, RZ, 0x33, !PT ;  /* 0x0000000fff0c9212 */ /* 0x000fe400078e33ff */
[----:B------:R-:W-:-:S03]  /*08b0*/  ISETP.NE.U32.AND P2, PT, R9, RZ, PT ;  /* 0x000000ff0900720c */ /* 0x000fc60003f45070 */
[----:B------:R-:W-:Y:S02]  /*08c0*/  IMAD.MOV R0, RZ, RZ, -R12 ;  /* 0x000000ffff007224 */ /* 0x000fe400078e0a0c */
[--C-:B0-----:R-:W-:Y:S02]  /*08d0*/  IMAD.MOV R2, RZ, RZ, -R5.reuse ;  /* 0x000000ffff027224 */ /* 0x101fe400078e0a05 */
[----:B------:R-:W-:Y:S02]  /*08e0*/  IMAD R0, R15, R0, R10 ;  /* 0x000000000f007224 */ /* 0x000fe400078e020a */
[----:B------:R-:W-:Y:S02]  /*08f0*/  IMAD R11, R2, R13, RZ ;  /* 0x0000000d020b7224 */ /* 0x000fe400078e02ff */
[----:B------:R-:W-:Y:S02]  /*0900*/  IMAD.IADD R0, R8, 0x1, R0 ;  /* 0x0000000108007824 */ /* 0x000fe400078e0200 */
[----:B------:R-:W-:Y:S01]  /*0910*/  IMAD.HI.U32 R4, R5, R11, R4 ;  /* 0x0000000b05047227 */ /* 0x000fe200078e0004 */
[----:B------:R-:W-:-:S03]  /*0920*/  SGXT.U32 R5, R6, 0x3 ;  /* 0x000000030605781a */ /* 0x000fc60000000000 */
[----:B------:R-:W-:Y:S02]  /*0930*/  IMAD R2, R0, 0x80, R9 ;  /* 0x0000008000027824 */ /* 0x000fe400078e0209 */
[----:B------:R-:W-:-:S03]  /*0940*/  IMAD.MOV R0, RZ, RZ, -R7 ;  /* 0x000000ffff007224 */ /* 0x000fc600078e0a07 */
[----:B------:R-:W-:Y:S01]  /*0950*/  IABS R10, R2 ;  /* 0x00000002000a7213 */ /* 0x000fe20000000000 */
[----:B------:R-:W-:Y:S02]  /*0960*/  IMAD.MOV.U32 R6, RZ, RZ, R0 ;  /* 0x000000ffff067224 */ /* 0x000fe400078e0000 */
[----:B------:R-:W-:Y:S02]  /*0970*/  IMAD.SHL.U32 R0, R12, 0x80, RZ ;  /* 0x000000800c007824 */ /* 0x000fe400078e00ff */
[----:B------:R-:W-:-:S03]  /*0980*/  IMAD.HI.U32 R4, R4, R10, RZ ;  /* 0x0000000a04047227 */ /* 0x000fc600078e00ff */
[----:B------:R-:W-:Y:S01]  /*0990*/  LOP3.LUT R5, R0, R5, RZ, 0xfc, !PT ;  /* 0x0000000500057212 */ /* 0x000fe200078efcff */
[----:B------:R-:W-:Y:S01]  /*09a0*/  IMAD R11, R6, R25, RZ ;  /* 0x00000019060b7224 */ /* 0x000fe200078e02ff */
[----:B------:R-:W-:Y:S01]  /*09b0*/  LEA.HI R8, R3, R0, RZ, 0x1c ;  /* 0x0000000003087211 */ /* 0x000fe200078fe0ff */
[----:B------:R-:W-:Y:S01]  /*09c0*/  IMAD.MOV.U32 R6, RZ, RZ, RZ ;  /* 0x000000ffff067224 */ /* 0x000fe200078e00ff */
[----:B------:R-:W-:Y:S01]  /*09d0*/  IABS R12, R5 ;  /* 0x00000005000c7213 */ /* 0x000fe20000000000 */
[----:B------:R-:W-:Y:S01]  /*09e0*/  IMAD.MOV R4, RZ, RZ, -R4 ;  /* 0x000000ffff047224 */ /* 0x000fe200078e0a04 */
[----:B------:R-:W-:Y:S01]  /*09f0*/  LOP3.LUT R19, R5, 0x10, RZ, 0xfc, !PT ;  /* 0x0000001005137812 */ /* 0x000fe200078efcff */
[----:B------:R-:W-:Y:S01]  /*0a00*/  IMAD.HI.U32 R7, R7, R11, R6 ;  /* 0x0000000b07077227 */ /* 0x000fe200078e0006 */
[----:B------:R-:W-:Y:S02]  /*0a10*/  LOP3.LUT R17, R5, 0x8, RZ, 0xfc, !PT ;  /* 0x0000000805117812 */ /* 0x000fe400078efcff */
[----:B------:R-:W-:Y:S01]  /*0a20*/  IABS R16, R19 ;  /* 0x0000001300107213 */ /* 0x000fe20000000000 */
[----:B------:R-:W-:Y:S01]  /*0a30*/  IMAD R6, R13, R4, R10 ;  /* 0x000000040d067224 */ /* 0x000fe200078e020a */
[----:B------:R-:W-:Y:S01]  /*0a40*/  IABS R14, R17 ;  /* 0x00000011000e7213 */ /* 0x000fe20000000000 */
[----:B------:R-:W-:Y:S01]  /*0a50*/  IMAD.HI.U32 R4, R7, R12, RZ ;  /* 0x0000000c07047227 */ /* 0x000fe200078e00ff */
[----:B------:R-:W-:-:S02]  /*0a60*/  LOP3.LUT R21, R5, 0x18, RZ, 0xfc, !PT ;  /* 0x0000001805157812 */ /* 0x000fc400078efcff */
[----:B------:R-:W-:Y:S01]  /*0a70*/  ISETP.GT.U32.AND P0, PT, R13, R6, PT ;  /* 0x000000060d00720c */ /* 0x000fe20003f04070 */
[----:B------:R-:W-:Y:S01]  /*0a80*/  IMAD.MOV R4, RZ, RZ, -R4 ;  /* 0x000000ffff047224 */ /* 0x000fe200078e0a04 */
[----:B------:R-:W-:Y:S01]  /*0a90*/  IABS R18, R21 ;  /* 0x0000001500127213 */ /* 0x000fe20000000000 */
[----:B------:R-:W-:Y:S01]  /*0aa0*/  IMAD.HI.U32 R11, R7, R16, RZ ;  /* 0x00000010070b7227 */ /* 0x000fe200078e00ff */
[C---:B------:R-:W-:Y:S02]  /*0ab0*/  LOP3.LUT R23, R5.reuse, 0x28, RZ, 0xfc, !PT ;  /* 0x0000002805177812 */ /* 0x040fe400078efcff */
[----:B------:R-:W-:Y:S01]  /*0ac0*/  LOP3.LUT R33, R5, 0x40, RZ, 0xfc, !PT ;  /* 0x0000004005217812 */ /* 0x000fe200078efcff */
[----:B------:R-:W-:Y:S01]  /*0ad0*/  IMAD R4, R25, R4, R12 ;  /* 0x0000000419047224 */ /* 0x000fe200078e020c */
[C---:B------:R-:W-:Y:S01]  /*0ae0*/  LOP3.LUT R32, R5.reuse, 0x30, RZ, 0xfc, !PT ;  /* 0x0000003005207812 */ /* 0x040fe200078efcff */
[----:B------:R-:W-:Y:S01]  /*0af0*/  VIADD R22, R8, 0x38 ;  /* 0x0000003808167836 */ /* 0x000fe20000000000 */
[----:B------:R-:W-:Y:S01]  /*0b00*/  LOP3.LUT R35, R5, 0x50, RZ, 0xfc, !PT ;  /* 0x0000005005237812 */ /* 0x000fe200078efcff */
[----:B------:R-:W-:Y:S01]  /*0b10*/  IMAD.MOV R11, RZ, RZ, -R11 ;  /* 0x000000ffff0b7224 */ /* 0x000fe200078e0a0b */
[C---:B------:R-:W-:Y:S01]  /*0b20*/  ISETP.GT.U32.AND P4, PT, R25.reuse, R4, PT ;  /* 0x000000041900720c */ /* 0x040fe20003f84070 */
[----:B------:R-:W-:Y:S01]  /*0b30*/  @!P0 IMAD.IADD R6, R6, 0x1, -R13 ;  /* 0x0000000106068824 */ /* 0x000fe200078e0a0d */
[----:B------:R-:W-:Y:S01]  /*0b40*/  IABS R20, R22 ;  /* 0x0000001600147213 */ /* 0x000fe20000000000 */
[----:B------:R-:W-:Y:S01]  /*0b50*/  IMAD R11, R25, R11, R16 ;  /* 0x0000000b190b7224 */ /* 0x000fe200078e0210 */
[----:B------:R-:W-:Y:S01]  /*0b60*/  ISETP.GE.AND P5, PT, R22, RZ, PT ;  /* 0x000000ff1600720c */ /* 0x000fe20003fa6270 */
[----:B------:R-:W-:Y:S01]  /*0b70*/  IMAD.HI.U32 R12, R7, R18, RZ ;  /* 0x00000012070c7227 */ /* 0x000fe200078e00ff */
[----:B------:R-:W-:-:S02]  /*0b80*/  ISETP.GT.U32.AND P1, PT, R13, R6, PT ;  /* 0x000000060d00720c */ /* 0x000fc40003f24070 */
[----:B------:R-:W-:Y:S01]  /*0b90*/  IABS R22, R33 ;  /* 0x0000002100167213 */ /* 0x000fe20000000000 */
[----:B------:R-:W-:Y:S01]  /*0ba0*/  IMAD.HI.U32 R10, R7, R20, RZ ;  /* 0x00000014070a7227 */ /* 0x000fe200078e00ff */
[C---:B------:R-:W-:Y:S02]  /*0bb0*/  LOP3.LUT R34, R5.reuse, 0x48, RZ, 0xfc, !PT ;  /* 0x0000004805227812 */ /* 0x040fe400078efcff */
[----:B------:R-:W-:Y:S01]  /*0bc0*/  IABS R28, R35 ;  /* 0x00000023001c7213 */ /* 0x000fe20000000000 */
[----:B------:R-:W-:Y:S01]  /*0bd0*/  @!P4 IMAD.IADD R4, R4, 0x1, -R25 ;  /* 0x000000010404c824 */ /* 0x000fe200078e0a19 */
[----:B------:R-:W-:Y:S01]  /*0be0*/  LOP3.LUT R36, R5, 0x58, RZ, 0xfc, !PT ;  /* 0x0000005805247812 */ /* 0x000fe200078efcff */
[----:B------:R-:W-:Y:S01]  /*0bf0*/  IMAD.MOV R15, RZ, RZ, -R10 ;  /* 0x000000ffff0f7224 */ /* 0x000fe200078e0a0a */
[----:B------:R-:W-:Y:S01]  /*0c00*/  IABS R24, R34 ;  /* 0x0000002200187213 */ /* 0x000fe20000000000 */
[----:B------:R-:W-:Y:S01]  /*0c10*/  IMAD.HI.U32 R10, R7, R14, RZ ;  /* 0x0000000e070a7227 */ /* 0x000fe200078e00ff */
[----:B------:R-:W-:-:S02]  /*0c20*/  ISETP.GT.U32.AND P6, PT, R25, R4, PT ;  /* 0x000000041900720c */ /* 0x000fc40003fc4070 */
[----:B------:R-:W-:Y:S01]  /*0c30*/  IABS R30, R36 ;  /* 0x00000024001e7213 */ /* 0x000fe20000000000 */
[----:B------:R-:W-:Y:S01]  /*0c40*/  @!P1 IMAD.IADD R6, R6, 0x1, -R13 ;  /* 0x0000000106069824 */ /* 0x000fe200078e0a0d */
[C---:B------:R-:W-:Y:S01]  /*0c50*/  ISETP.GT.U32.AND P1, PT, R25.reuse, R11, PT ;  /* 0x0000000b1900720c */ /* 0x040fe20003f24070 */
[----:B------:R-:W-:Y:S01]  /*0c60*/  IMAD R15, R25, R15, R20 ;  /* 0x0000000f190f7224 */ /* 0x000fe200078e0214 */
[C---:B------:R-:W-:Y:S01]  /*0c70*/  LOP3.LUT R20, R5.reuse, 0x20, RZ, 0xfc, !PT ;  /* 0x0000002005147812 */ /* 0x040fe200078efcff */
[----:B------:R-:W-:Y:S01]  /*0c80*/  IMAD.MOV R10, RZ, RZ, -R10 ;  /* 0x000000ffff0a7224 */ /* 0x000fe200078e0a0a */
[----:B------:R-:W-:Y:S01]  /*0c90*/  LOP3.LUT R37, R5, 0x60, RZ, 0xfc, !PT ;  /* 0x0000006005257812 */ /* 0x000fe200078efcff */
[----:B------:R-:W-:Y:S01]  /*0ca0*/  IMAD.MOV R12, RZ, RZ, -R12 ;  /* 0x000000ffff0c7224 */ /* 0x000fe200078e0a0c */
[C---:B------:R-:W-:Y:S01]  /*0cb0*/  ISETP.GT.U32.AND P0, PT, R25.reuse, R15, PT ;  /* 0x0000000f1900720c */ /* 0x040fe20003f04070 */
[----:B------:R-:W-:Y:S01]  /*0cc0*/  IMAD R10, R25, R10, R14 ;  /* 0x0000000a190a7224 */ /* 0x000fe200078e020e */
[----:B------:R-:W-:Y:S01]  /*0cd0*/  IABS R14, R20 ;  /* 0x00000014000e7213 */ /* 0x000fe20000000000 */
[--C-:B------:R-:W-:Y:S01]  /*0ce0*/  @!P6 IMAD.IADD R4, R4, 0x1, -R25.reuse ;  /* 0x000000010404e824 */ /* 0x100fe200078e0a19 */
[----:B------:R-:W-:Y:S01]  /*0cf0*/  LOP3.LUT R38, R5, 0x68, RZ, 0xfc, !PT ;  /* 0x0000006805267812 */ /* 0x000fe200078efcff */
[----:B------:R-:W-:Y:S01]  /*0d00*/  IMAD R12, R25, R12, R18 ;  /* 0x0000000c190c7224 */ /* 0x000fe200078e0212 */
[----:B------:R-:W-:Y:S01]  /*0d10*/  IABS R18, R23 ;  /* 0x0000001700127213 */ /* 0x000fe20000000000 */
[----:B------:R-:W-:Y:S01]  /*0d20*/  @!P1 IMAD.IADD R11, R11, 0x1, -R25 ;  /* 0x000000010b0b9824 */ /* 0x000fe200078e0a19 */
[----:B------:R-:W-:Y:S01]  /*0d30*/  ISETP.GT.U32.AND P3, PT, R25, R10, PT ;  /* 0x0000000a1900720c */ /* 0x000fe20003f64070 */
[----:B------:R-:W-:Y:S01]  /*0d40*/  IMAD.HI.U32 R9, R7, R14, RZ ;  /* 0x0000000e07097227 */ /* 0x000fe200078e00ff */
[----:B------:R-:W-:-:S02]  /*0d50*/  ISETP.GT.U32.AND P4, PT, R25, R12, PT ;  /* 0x0000000c1900720c */ /* 0x000fc40003f84070 */
[----:B------:R-:W-:Y:S01]  /*0d60*/  ISETP.GT.U32.AND P6, PT, R25, R11, PT ;  /* 0x0000000b1900720c */ /* 0x000fe20003fc4070 */
[----:B------:R-:W-:Y:S01]  /*0d70*/  IMAD.MOV R16, RZ, RZ, -R9 ;  /* 0x000000ffff107224 */ /* 0x000fe200078e0a09 */
[----:B------:R-:W-:Y:S01]  /*0d80*/  LOP3.LUT R29, R5, 0x70, RZ, 0xfc, !PT ;  /* 0x00000070051d7812 */ /* 0x000fe200078efcff */
[----:B------:R-:W-:Y:S02]  /*0d90*/  IMAD.MOV.U32 R9, RZ, RZ, R4 ;  /* 0x000000ffff097224 */ /* 0x000fe400078e0004 */
[----:B------:R-:W-:Y:S02]  /*0da0*/  IMAD R4, R25, R16, R14 ;  /* 0x0000001019047224 */ /* 0x000fe400078e020e */
[----:B------:R-:W-:-:S04]  /*0db0*/  IMAD.HI.U32 R13, R7, R18, RZ ;  /* 0x00000012070d7227 */ /* 0x000fc800078e00ff */
[--C-:B------:R-:W-:Y:S02]  /*0dc0*/  @!P0 IMAD.IADD R15, R15, 0x1, -R25.reuse ;  /* 0x000000010f0f8824 */ /* 0x100fe400078e0a19 */
[----:B------:R-:W-:Y:S01]  /*0dd0*/  @!P6 IMAD.IADD R11, R11, 0x1, -R25 ;  /* 0x000000010b0be824 */ /* 0x000fe200078e0a19 */
[C---:B------:R-:W-:Y:S01]  /*0de0*/  ISETP.GT.U32.AND P6, PT, R25.reuse, R4, PT ;  /* 0x000000041900720c */ /* 0x040fe20003fc4070 */
[----:B------:R-:W-:Y:S01]  /*0df0*/  IMAD.MOV R13, RZ, RZ, -R13 ;  /* 0x000000ffff0d7224 */ /* 0x000fe200078e0a0d */
[C---:B------:R-:W-:Y:S01]  /*0e00*/  ISETP.GT.U32.AND P0, PT, R25.reuse, R15, PT ;  /* 0x0000000f1900720c */ /* 0x040fe20003f04070 */
[--C-:B------:R-:W-:Y:S02]  /*0e10*/  @!P4 IMAD.IADD R12, R12, 0x1, -R25.reuse ;  /* 0x000000010c0cc824 */ /* 0x100fe400078e0a19 */
[----:B------:R-:W-:Y:S02]  /*0e20*/  IMAD R13, R25, R13, R18 ;  /* 0x0000000d190d7224 */ /* 0x000fe400078e0212 */
[----:B------:R-:W-:Y:S01]  /*0e30*/  @!P3 IMAD.IADD R10, R10, 0x1, -R25 ;  /* 0x000000010a0ab824 */ /* 0x000fe200078e0a19 */
[----:B------:R-:W-:Y:S01]  /*0e40*/  ISETP.GE.AND P3, PT, R5, RZ, PT ;  /* 0x000000ff0500720c */ /* 0x000fe20003f66270 */
[----:B------:R-:W-:Y:S01]  /*0e50*/  IMAD.HI.U32 R16, R7, R22, RZ ;  /* 0x0000001607107227 */ /* 0x000fe200078e00ff */
[----:B------:R-:W-:-:S02]  /*0e60*/  ISETP.GT.U32.AND P4, PT, R25, R12, PT ;  /* 0x0000000c1900720c */ /* 0x000fc40003f84070 */
[C---:B------:R-:W-:Y:S01]  /*0e70*/  ISETP.GT.U32.AND P1, PT, R25.reuse, R10, PT ;  /* 0x0000000a1900720c */ /* 0x040fe20003f24070 */
[--C-:B------:R-:W-:Y:S01]  /*0e80*/  @!P6 IMAD.IADD R4, R4, 0x1, -R25.reuse ;  /* 0x000000010404e824 */ /* 0x100fe200078e0a19 */
[----:B------:R-:W-:Y:S01]  /*0e90*/  ISETP.GT.U32.AND P6, PT, R25, R13, PT ;  /* 0x0000000d1900720c */ /* 0x000fe20003fc4070 */
[----:B------:R-:W-:Y:S01]  /*0ea0*/  @!P0 IMAD.IADD R15, R15, 0x1, -R25 ;  /* 0x000000010f0f8824 */ /* 0x000fe200078e0a19 */
[----:B------:R-:W-:Y:S01]  /*0eb0*/  ISETP.GE.AND P0, PT, R17, RZ, PT ;  /* 0x000000ff1100720c */ /* 0x000fe20003f06270 */
[----:B------:R-:W-:Y:S02]  /*0ec0*/  IMAD.MOV R16, RZ, RZ, -R16 ;  /* 0x000000ffff107224 */ /* 0x000fe400078e0a10 */
[----:B------:R-:W-:-:S04]  /*0ed0*/  IMAD.HI.U32 R17, R7, R24, RZ ;  /* 0x0000001807117227 */ /* 0x000fc800078e00ff */
[----:B------:R-:W-:Y:S01]  /*0ee0*/  @!P3 IMAD.MOV R9, RZ, RZ, -R9 ;  /* 0x000000ffff09b224 */ /* 0x000fe200078e0a09 */
[----:B------:R-:W-:Y:S01]  /*0ef0*/  ISETP.GE.AND P3, PT, R19, RZ, PT ;  /* 0x000000ff1300720c */ /* 0x000fe20003f66270 */
[----:B------:R-:W-:Y:S02]  /*0f00*/  IMAD.MOV.U32 R19, RZ, RZ, R15 ;  /* 0x000000ffff137224 */ /* 0x000fe400078e000f */
[--C-:B------:R-:W-:Y:S01]  /*0f10*/  @!P6 IMAD.IADD R13, R13, 0x1, -R25.reuse ;  /* 0x000000010d0de824 */ /* 0x100fe200078e0a19 */
[C---:B------:R-:W-:Y:S01]  /*0f20*/  ISETP.GT.U32.AND P6, PT, R25.reuse, R4, PT ;  /* 0x000000041900720c */ /* 0x040fe20003fc4070 */
[----:B------:R-:W-:Y:S01]  /*0f30*/  @!P4 IMAD.IADD R12, R12, 0x1, -R25 ;  /* 0x000000010c0cc824 */ /* 0x000fe200078e0a19 */
[----:B------:R-:W-:Y:S01]  /*0f40*/  ISETP.GE.AND P4, PT, R20, RZ, PT ;  /* 0x000000ff1400720c */ /* 0x000fe20003f86270 */
[----:B------:R-:W-:Y:S01]  /*0f50*/  @!P5 IMAD.MOV R19, RZ, RZ, -R19 ;  /* 0x000000ffff13d224 */ /* 0x000fe200078e0a13 */
[----:B------:R-:W-:Y:S01]  /*0f60*/  IABS R20, R32 ;  /* 0x0000002000147213 */ /* 0x000fe20000000000 */
[C---:B------:R-:W-:Y:S01]  /*0f70*/  IMAD R16, R25.reuse, R16, R22 ;  /* 0x0000001019107224 */ /* 0x040fe200078e0216 */
[----:B------:R-:W-:Y:S01]  /*0f80*/  ISETP.GT.U32.AND P5, PT, R25, R13, PT ;  /* 0x0000000d1900720c */ /* 0x000fe20003fa4070 */
[----:B------:R-:W-:Y:S01]  /*0f90*/  IMAD.HI.U32 R15, R7, R28, RZ ;  /* 0x0000001c070f7227 */ /* 0x000fe200078e00ff */
[----:B------:R-:W-:-:S03]  /*0fa0*/  IABS R22, R37 ;  /* 0x0000002500167213 */ /* 0x000fc60000000000 */
[----:B------:R-:W-:-:S04]  /*0fb0*/  IMAD.HI.U32 R14, R7, R20, RZ ;  /* 0x00000014070e7227 */ /* 0x000fc800078e00ff */
[----:B------:R-:W-:Y:S02]  /*0fc0*/  IMAD.MOV R14, RZ, RZ, -R14 ;  /* 0x000000ffff0e7224 */ /* 0x000fe400078e0a0e */
[--C-:B------:R-:W-:Y:S02]  /*0fd0*/  @!P6 IMAD.IADD R4, R4, 0x1, -R25.reuse ;  /* 0x000000010404e824 */ /* 0x100fe400078e0a19 */
[----:B------:R-:W-:Y:S02]  /*0fe0*/  IMAD R14, R25, R14, R20 ;  /* 0x0000000e190e7224 */ /* 0x000fe400078e0214 */
[----:B------:R-:W-:Y:S01]  /*0ff0*/  @!P5 IMAD.IADD R13, R13, 0x1, -R25 ;  /* 0x000000010d0dd824 */ /* 0x000fe200078e0a19 */
[C---:B------:R-:W-:Y:S01]  /*1000*/  ISETP.GT.U32.AND P5, PT, R25.reuse, R16, PT ;  /* 0x000000101900720c */ /* 0x040fe20003fa4070 */
[----:B------:R-:W-:Y:S01]  /*1010*/  IMAD.MOV R15, RZ, RZ, -R15 ;  /* 0x000000ffff0f7224 */ /* 0x000fe200078e0a0f */
[----:B------:R-:W-:Y:S01]  /*1020*/  ISETP.GT.U32.AND P6, PT, R25, R14, PT ;  /* 0x0000000e1900720c */ /* 0x000fe20003fc4070 */
[----:B------:R-:W-:-:S04]  /*1030*/  IMAD.HI.U32 R18, R7, R30, RZ ;  /* 0x0000001e07127227 */ /* 0x000fc800078e00ff */
[----:B------:R-:W-:Y:S02]  /*1040*/  IMAD.MOV R17, RZ, RZ, -R17 ;  /* 0x000000ffff117224 */ /* 0x000fe400078e0a11 */
[--C-:B------:R-:W-:Y:S01]  /*1050*/  @!P1 IMAD.IADD R10, R10, 0x1, -R25.reuse ;  /* 0x000000010a0a9824 */ /* 0x100fe200078e0a19 */
[----:B------:R-:W-:Y:S01]  /*1060*/  ISETP.GE.AND P1, PT, R21, RZ, PT ;  /* 0x000000ff1500720c */ /* 0x000fe20003f26270 */
[C---:B------:R-:W-:Y:S01]  /*1070*/  IMAD R20, R25.reuse, R15, R28 ;  /* 0x0000000f19147224 */ /* 0x040fe200078e021c */
[----:B------:R-:W-:Y:S01]  /*1080*/  IABS R28, R29 ;  /* 0x0000001d001c7213 */ /* 0x000fe20000000000 */
[----:B------:R-:W-:Y:S02]  /*1090*/  IMAD.MOV R21, RZ, RZ, -R18 ;  /* 0x000000ffff157224 */ /* 0x000fe400078e0a12 */
[----:B------:R-:W-:Y:S02]  /*10a0*/  VIADD R31, R8, 0x78 ;  /* 0x00000078081f7836 */ /* 0x000fe40000000000 */
[C---:B------:R-:W-:Y:S01]  /*10b0*/  IMAD R18, R25.reuse, R17, R24 ;  /* 0x0000001119127224 */ /* 0x040fe200078e0218 */
[----:B------:R-:W-:Y:S01]  /*10c0*/  IABS R24, R38 ;  /* 0x0000002600187213 */ /* 0x000fe20000000000 */
[--C-:B------:R-:W-:Y:S01]  /*10d0*/  @!P5 IMAD.IADD R16, R16, 0x1, -R25.reuse ;  /* 0x000000011010d824 */ /* 0x100fe200078e0a19 */
[C---:B------:R-:W-:Y:S01]  /*10e0*/  ISETP.GT.U32.AND P5, PT, R25.reuse, R20, PT ;  /* 0x000000141900720c */ /* 0x040fe20003fa4070 */
[C---:B------:R-:W-:Y:S01]  /*10f0*/  IMAD R21, R25.reuse, R21, R30 ;  /* 0x0000001519157224 */ /* 0x040fe200078e021e */
[----:B------:R-:W-:Y:S01]  /*1100*/  IABS R30, R31 ;  /* 0x0000001f001e7213 */ /* 0x000fe20000000000 */
[----:B------:R-:W-:Y:S01]  /*1110*/  @!P6 IMAD.IADD R14, R14, 0x1, -R25 ;  /* 0x000000010e0ee824 */ /* 0x000fe200078e0a19 */
[----:B------:R-:W-:Y:S01]  /*1120*/  ISETP.GT.U32.AND P6, PT, R25, R18, PT ;  /* 0x000000121900720c */ /* 0x000fe20003fc4070 */
[----:B------:R-:W-:-:S04]  /*1130*/  IMAD.HI.U32 R5, R7, R22, RZ ;  /* 0x0000001607057227 */ /* 0x000fc800078e00ff */
[----:B------:R-:W-:-:S04]  /*1140*/  IMAD.HI.U32 R8, R7, R24, RZ ;  /* 0x0000001807087227 */ /* 0x000fc800078e00ff */
[----:B------:R-:W-:-:S04]  /*1150*/  IMAD.HI.U32 R15, R7, R28, RZ ;  /* 0x0000001c070f7227 */ /* 0x000fc800078e00ff */
[----:B------:R-:W-:-:S04]  /*1160*/  IMAD.HI.U32 R7, R7, R30, RZ ;  /* 0x0000001e07077227 */ /* 0x000fc800078e00ff */
[----:B------:R-:W-:Y:S02]  /*1170*/  IMAD.MOV R5, RZ, RZ, -R5 ;  /* 0x000000ffff057224 */ /* 0x000fe400078e0a05 */
[----:B------:R-:W-:Y:S02]  /*1180*/  IMAD.MOV R17, RZ, RZ, -R8 ;  /* 0x000000ffff117224 */ /* 0x000fe400078e0a08 */
[----:B------:R-:W-:Y:S02]  /*1190*/  IMAD.MOV R7, RZ, RZ, -R7 ;  /* 0x000000ffff077224 */ /* 0x000fe400078e0a07 */
[----:B------:R-:W-:Y:S02]  /*11a0*/  IMAD R8, R25, R5, R22 ;  /* 0x0000000519087224 */ /* 0x000fe400078e0216 */
[----:B------:R-:W-:Y:S01]  /*11b0*/  @!P5 IMAD.IADD R20, R20, 0x1, -R25 ;  /* 0x000000011414d824 */ /* 0x000fe200078e0a19 */
[----:B------:R-:W-:Y:S01]  /*11c0*/  ISETP.GE.AND P5, PT, R23, RZ, PT ;  /* 0x000000ff1700720c */ /* 0x000fe20003fa6270 */
[----:B------:R-:W-:-:S02]  /*11d0*/  IMAD R22, R25, R17, R24 ;  /* 0x0000001119167224 */ /* 0x000fc400078e0218 */
[----:B------:R-:W-:Y:S01]  /*11e0*/  @!P0 IMAD.MOV R10, RZ, RZ, -R10 ;  /* 0x000000ffff0a8224 */ /* 0x000fe200078e0a0a */
[C---:B------:R-:W-:Y:S01]  /*11f0*/  ISETP.GT.U32.AND P0, PT, R25.reuse, R14, PT ;  /* 0x0000000e1900720c */ /* 0x040fe20003f04070 */
[C---:B------:R-:W-:Y:S02]  /*1200*/  IMAD R24, R25.reuse, R7, R30 ;  /* 0x0000000719187224 */ /* 0x040fe400078e021e */
[----:B------:R-:W-:Y:S01]  /*1210*/  @!P6 IMAD.IADD R18, R18, 0x1, -R25 ;  /* 0x000000011212e824 */ /* 0x000fe200078e0a19 */
[C---:B------:R-:W-:Y:S01]  /*1220*/  ISETP.GT.U32.AND P6, PT, R25.reuse, R21, PT ;  /* 0x000000151900720c */ /* 0x040fe20003fc4070 */
[----:B------:R-:W-:Y:S02]  /*1230*/  IMAD.MOV.U32 R7, RZ, RZ, R12 ;  /* 0x000000ffff077224 */ /* 0x000fe400078e000c */
[----:B------:R-:W-:Y:S02]  /*1240*/  IMAD.MOV R15, RZ, RZ, -R15 ;  /* 0x000000ffff0f7224 */ /* 0x000fe400078e0a0f */
[----:B------:R-:W-:Y:S01]  /*1250*/  @!P1 IMAD.MOV R7, RZ, RZ, -R7 ;  /* 0x000000ffff079224 */ /* 0x000fe200078e0a07 */
[C---:B------:R-:W-:Y:S01]  /*1260*/  ISETP.GT.U32.AND P1, PT, R25.reuse, R18, PT ;  /* 0x000000121900720c */ /* 0x040fe20003f24070 */
[----:B------:R-:W-:Y:S01]  /*1270*/  @!P3 IMAD.MOV R11, RZ, RZ, -R11 ;  /* 0x000000ffff0bb224 */ /* 0x000fe200078e0a0b */
[----:B------:R-:W-:Y:S01]  /*1280*/  ISETP.GT.U32.AND P3, PT, R25, R16, PT ;  /* 0x000000101900720c */ /* 0x000fe20003f64070 */
[----:B------:R-:W-:-:S02]  /*1290*/  IMAD.MOV.U32 R17, RZ, RZ, R13 ;  /* 0x000000ffff117224 */ /* 0x000fc400078e000d */
[C---:B------:R-:W-:Y:S02]  /*12a0*/  IMAD R23, R25.reuse, R15, R28 ;  /* 0x0000000f19177224 */ /* 0x040fe400078e021c */
[----:B------:R-:W-:Y:S01]  /*12b0*/  IMAD.MOV.U32 R15, RZ, RZ, R4 ;  /* 0x000000ffff0f7224 */ /* 0x000fe200078e0004 */
[----:B------:R-:W0:Y:S01]  /*12c0*/  LDS R28, [UR14] ;  /* 0x0000000eff1c7984 */ /* 0x000e220008000800 */
[----:B------:R-:W-:Y:S01]  /*12d0*/  @!P5 IMAD.MOV R17, RZ, RZ, -R17 ;  /* 0x000000ffff11d224 */ /* 0x000fe200078e0a11 */
[C---:B------:R-:W-:Y:S01]  /*12e0*/  ISETP.GT.U32.AND P5, PT, R25.reuse, R8, PT ;  /* 0x000000081900720c */ /* 0x040fe20003fa4070 */
[----:B------:R-:W-:Y:S01]  /*12f0*/  @!P0 IMAD.IADD R14, R14, 0x1, -R25 ;  /* 0x000000010e0e8824 */ /* 0x000fe200078e0a19 */
[C---:B------:R-:W-:Y:S01]  /*1300*/  ISETP.GT.U32.AND P0, PT, R25.reuse, R22, PT ;  /* 0x000000161900720c */ /* 0x040fe20003f04070 */
[----:B------:R-:W-:Y:S01]  /*1310*/  @!P4 IMAD.MOV R15, RZ, RZ, -R15 ;  /* 0x000000ffff0fc224 */ /* 0x000fe200078e0a0f */
[----:B------:R-:W-:Y:S01]  /*1320*/  ISETP.GT.U32.AND P4, PT, R25, R20, PT ;  /* 0x000000141900720c */ /* 0x000fe20003f84070 */
[----:B------:R-:W-:-:S02]  /*1330*/  IMAD.SHL.U32 R4, R95, 0x200000, RZ ;  /* 0x002000005f047824 */ /* 0x000fc400078e00ff */
[--C-:B------:R-:W-:Y:S01]  /*1340*/  @!P1 IMAD.IADD R18, R18, 0x1, -R25.reuse ;  /* 0x0000000112129824 */ /* 0x100fe200078e0a19 */
[----:B------:R-:W-:Y:S01]  /*1350*/  ISETP.GT.U32.AND P1, PT, R25, R24, PT ;  /* 0x000000181900720c */ /* 0x000fe20003f24070 */
[--C-:B------:R-:W-:Y:S01]  /*1360*/  @!P3 IMAD.IADD R16, R16, 0x1, -R25.reuse ;  /* 0x000000011010b824 */ /* 0x100fe200078e0a19 */
[----:B------:R-:W-:Y:S01]  /*1370*/  LOP3.LUT R4, R4, 0x600000, RZ, 0xc0, !PT ;  /* 0x0060000004047812 */ /* 0x000fe200078ec0ff */
[--C-:B------:R-:W-:Y:S01]  /*1380*/  @!P6 IMAD.IADD R21, R21, 0x1, -R25.reuse ;  /* 0x000000011515e824 */ /* 0x100fe200078e0a19 */
[----:B------:R-:W-:Y:S01]  /*1390*/  ISETP.GT.U32.AND P3, PT, R25, R23, PT ;  /* 0x000000171900720c */ /* 0x000fe20003f64070 */
[--C-:B------:R-:W-:Y:S01]  /*13a0*/  @!P5 IMAD.IADD R8, R8, 0x1, -R25.reuse ;  /* 0x000000010808d824 */ /* 0x100fe200078e0a19 */
[----:B------:R-:W-:Y:S01]  /*13b0*/  R2UR UR10, R4 ;  /* 0x00000000040a72ca */ /* 0x000fe200000e0000 */
[--C-:B------:R-:W-:Y:S01]  /*13c0*/  @!P0 IMAD.IADD R22, R22, 0x1, -R25.reuse ;  /* 0x0000000116168824 */ /* 0x100fe200078e0a19 */
[----:B------:R-:W1:Y:S01]  /*13d0*/  LDC.64 R4, c[0x0][0x3a0] ;  /* 0x0000e800ff047b82 */ /* 0x000e620000000a00 */
[----:B------:R-:W-:Y:S01]  /*13e0*/  ISETP.GE.AND P5, PT, R34, RZ, PT ;  /* 0x000000ff2200720c */ /* 0x000fe20003fa6270 */
[----:B------:R-:W-:Y:S01]  /*13f0*/  @!P4 IMAD.IADD R20, R20, 0x1, -R25 ;  /* 0x000000011414c824 */ /* 0x000fe200078e0a19 */
[----:B------:R-:W-:-:S02]  /*1400*/  ISETP.GE.AND P0, PT, R35, RZ, PT ;  /* 0x000000ff2300720c */ /* 0x000fc40003f06270 */
[----:B------:R-:W-:Y:S01]  /*1410*/  ISETP.GE.AND P4, PT, R32, RZ, PT ;  /* 0x000000ff2000720c */ /* 0x000fe20003f86270 */
[--C-:B------:R-:W-:Y:S01]  /*1420*/  @!P1 IMAD.IADD R24, R24, 0x1, -R25.reuse ;  /* 0x0000000118189824 */ /* 0x100fe200078e0a19 */
[C---:B------:R-:W-:Y:S02]  /*1430*/  ISETP.GT.U32.AND P6, PT, R25.reuse, R21, PT ;  /* 0x000000151900720c */ /* 0x040fe40003fc4070 */
[----:B------:R-:W-:Y:S01]  /*1440*/  ISETP.GT.U32.AND P1, PT, R25, R8, PT ;  /* 0x000000081900720c */ /* 0x000fe20003f24070 */
[----:B------:R-:W-:Y:S01]  /*1450*/  @!P3 IMAD.IADD R23, R23, 0x1, -R25 ;  /* 0x000000011717b824 */ /* 0x000fe200078e0a19 */
[----:B------:R-:W-:-:S03]  /*1460*/  ISETP.GE.AND P3, PT, R36, RZ, PT ;  /* 0x000000ff2400720c */ /* 0x000fc60003f66270 */
[----:B------:R-:W-:Y:S01]  /*1470*/  @!P5 IMAD.MOV R18, RZ, RZ, -R18 ;  /* 0x000000ffff12d224 */ /* 0x000fe200078e0a12 */
[----:B------:R-:W-:Y:S01]  /*1480*/  BAR.SYNC.DEFER_BLOCKING 0x0 ;  /* 0x0000000000007b1d */ /* 0x000fe20000010000 */
[----:B------:R-:W-:Y:S01]  /*1490*/  @!P0 IMAD.MOV R20, RZ, RZ, -R20 ;  /* 0x000000ffff148224 */ /* 0x000fe200078e0a14 */
[----:B------:R-:W-:Y:S01]  /*14a0*/  ISETP.GT.U32.AND P5, PT, R25, R23, PT ;  /* 0x000000171900720c */ /* 0x000fe20003fa4070 */
[----:B------:R-:W-:Y:S01]  /*14b0*/  @!P4 IMAD.MOV R14, RZ, RZ, -R14 ;  /* 0x000000ffff0ec224 */ /* 0x000fe200078e0a0e */
[----:B------:R-:W-:Y:S01]  /*14c0*/  ISETP.GE.AND P0, PT, R37, RZ, PT ;  /* 0x000000ff2500720c */ /* 0x000fe20003f06270 */
[--C-:B------:R-:W-:Y:S01]  /*14d0*/  @!P6 IMAD.IADD R21, R21, 0x1, -R25.reuse ;  /* 0x000000011515e824 */ /* 0x100fe200078e0a19 */
[----:B------:R-:W-:Y:S01]  /*14e0*/  ISETP.GT.U32.AND P4, PT, R25, R22, PT ;  /* 0x000000161900720c */ /* 0x000fe20003f84070 */
[----:B------:R-:W-:Y:S01]  /*14f0*/  @!P1 IMAD.IADD R8, R8, 0x1, -R25 ;  /* 0x0000000108089824 */ /* 0x000fe200078e0a19 */
[----:B------:R-:W-:Y:S01]  /*1500*/  ISETP.GE.AND P6, PT, R33, RZ, PT ;  /* 0x000000ff2100720c */ /* 0x000fe20003fc6270 */
[----:B-1----:R-:W-:Y:S01]  /*1510*/  VIADD R12, R4, 0xfffffffe ;  /* 0xfffffffe040c7836 */ /* 0x002fe20000000000 */
[----:B------:R-:W-:Y:S01]  /*1520*/  ISETP.GE.AND P1, PT, R38, RZ, PT ;  /* 0x000000ff2600720c */ /* 0x000fe20003f26270 */
[----:B------:R-:W-:Y:S01]  /*1530*/  @!P3 IMAD.MOV R21, RZ, RZ, -R21 ;  /* 0x000000ffff15b224 */ /* 0x000fe200078e0a15 */
[----:B------:R-:W-:-:S02]  /*1540*/  ISETP.GE.AND P3, PT, R31, RZ, PT ;  /* 0x000000ff1f00720c */ /* 0x000fc40003f66270 */
[----:B0-----:R-:W-:Y:S01]  /*1550*/  R2UR UR15, R28 ;  /* 0x000000001c0f72ca */ /* 0x001fe200000e0000 */
[--C-:B------:R-:W-:Y:S01]  /*1560*/  @!P5 IMAD.IADD R23, R23, 0x1, -R25.reuse ;  /* 0x000000011717d824 */ /* 0x100fe200078e0a19 */
[----:B------:R-:W-:Y:S01]  /*1570*/  ISETP.GE.AND P5, PT, R29, RZ, PT ;  /* 0x000000ff1d00720c */ /* 0x000fe20003fa6270 */
[----:B------:R-:W-:Y:S01]  /*1580*/  @!P0 IMAD.MOV R8, RZ, RZ, -R8 ;  /* 0x000000ffff088224 */ /* 0x000fe200078e0a08 */
[----:B------:R-:W-:Y:S01]  /*1590*/  ISETP.GE.U32.AND P0, PT, R12, 0x7fffffef, PT ;  /* 0x7fffffef0c00780c */ /* 0x000fe20003f06070 */
[----:B------:R-:W-:Y:S01]  /*15a0*/  @!P4 IMAD.IADD R22, R22, 0x1, -R25 ;  /* 0x000000011616c824 */ /* 0x000fe200078e0a19 */
[----:B------:R-:W-:Y:S01]  /*15b0*/  ISETP.GE.AND P4, PT, R2, RZ, PT ;  /* 0x000000ff0200720c */ /* 0x000fe20003f86270 */
[----:B------:R-:W-:Y:S02]  /*15c0*/  VIADD R12, R4, 0xfffffffd ;  /* 0xfffffffd040c7836 */ /* 0x000fe40000000000 */
[----:B------:R-:W-:Y:S01]  /*15d0*/  @!P6 IMAD.MOV R16, RZ, RZ, -R16 ;  /* 0x000000ffff10e224 */ /* 0x000fe200078e0a10 */
[----:B------:R-:W-:Y:S01]  /*15e0*/  ISETP.GT.U32.AND P6, PT, R25, R24, PT ;  /* 0x000000181900720c */ /* 0x000fe20003fc4070 */
[----:B------:R-:W-:Y:S01]  /*15f0*/  @!P1 IMAD.MOV R22, RZ, RZ, -R22 ;  /* 0x000000ffff169224 */ /* 0x000fe200078e0a16 */
[----:B------:R-:W-:Y:S01]  /*1600*/  ISETP.GE.U32.AND P1, PT, R12, 0x7fffffee, PT ;  /* 0x7fffffee0c00780c */ /* 0x000fe20003f26070 */
[----:B------:R-:W-:Y:S01]  /*1610*/  IMAD.MOV.U32 R28, RZ, RZ, R6 ;  /* 0x000000ffff1c7224 */ /* 0x000fe200078e0006 */
[----:B------:R-:W0:Y:S01]  /*1620*/  LDC.64 R12, c[0x0][0x3a8] ;  /* 0x0000ea00ff0c7b82 */ /* 0x000e220000000a00 */
[----:B------:R-:W-:Y:S01]  /*1630*/  @!P5 IMAD.MOV R23, RZ, RZ, -R23 ;  /* 0x000000ffff17d224 */ /* 0x000fe200078e0a17 */
[----:B------:R-:W-:Y:S01]  /*1640*/  ISETP.NE.AND P5, PT, R26, RZ, PT ;  /* 0x000000ff1a00720c */ /* 0x000fe20003fa5270 */
[----:B------:R-:W-:-:S02]  /*1650*/  VIADD R6, R4, 0xfffffffb ;  /* 0xfffffffb04067836 */ /* 0x000fc40000000000 */
[----:B------:R-:W-:-:S03]  /*1660*/  @!P4 IMAD.MOV R28, RZ, RZ, -R28 ;  /* 0x000000ffff1cc224 */ /* 0x000fc600078e0a1c */
[----:B------:R-:W-:Y:S01]  /*1670*/  ISETP.GE.U32.AND P4, PT, R6, 0x7fffffec, PT ;  /* 0x7fffffec0600780c */ /* 0x000fe20003f86070 */
[----:B------:R-:W-:Y:S01]  /*1680*/  @!P6 IMAD.IADD R24, R24, 0x1, -R25 ;  /* 0x000000011818e824 */ /* 0x000fe200078e0a19 */
[----:B------:R-:W-:Y:S02]  /*1690*/  ISETP.NE.AND P6, PT, R27, RZ, PT ;  /* 0x000000ff1b00720c */ /* 0x000fe40003fc5270 */
[----:B------:R-:W-:Y:S01]  /*16a0*/  LOP3.LUT R6, RZ, R27, RZ, 0x33, !PT ;  /* 0x0000001bff067212 */ /* 0x000fe200078e33ff */
[----:B------:R-:W-:Y:S02]  /*16b0*/  @!P3 IMAD.MOV R24, RZ, RZ, -R24 ;  /* 0x000000ffff18b224 */ /* 0x000fe400078e0a18 */
[----:B------:R-:W-:Y:S02]  /*16c0*/  @!P5 LOP3.LUT R28, RZ, R26, RZ, 0x33, !PT ;  /* 0x0000001aff1cd212 */ /* 0x000fe400078e33ff */
[C---:B------:R-:W-:Y:S02]  /*16d0*/  SEL R63, R6.reuse, R19, !P6 ;  /* 0x00000013063f7207 */ /* 0x040fe40007000000 */
[----:B------:R-:W-:Y:S01]  /*16e0*/  SEL R29, R6, R7, !P6 ;  /* 0x00000007061d7207 */ /* 0x000fe20007000000 */
[----:B------:R-:W-:Y:S01]  /*16f0*/  VIADD R7, R4, 0xffffffff ;  /* 0xffffffff04077836 */ /* 0x000fe20000000000 */
[----:B------:R-:W-:-:S02]  /*1700*/  SEL R25, R6, R9, !P6 ;  /* 0x0000000906197207 */ /* 0x000fc40007000000 */
[C---:B------:R-:W-:Y:S02]  /*1710*/  SEL R19, R6.reuse, R10, !P6 ;  /* 0x0000000a06137207 */ /* 0x040fe40007000000 */
[C---:B------:R-:W-:Y:S02]  /*1720*/  SEL R27, R6.reuse, R11, !P6 ;  /* 0x0000000b061b7207 */ /* 0x040fe40007000000 */
[C---:B------:R-:W-:Y:S02]  /*1730*/  SEL R44, R6.reuse, R15, !P6 ;  /* 0x0000000f062c7207 */ /* 0x040fe40007000000 */
[C---:B------:R-:W-:Y:S02]  /*1740*/  SEL R45, R6.reuse, R17, !P6 ;  /* 0x00000011062d7207 */ /* 0x040fe40007000000 */
[C---:B------:R-:W-:Y:S02]  /*1750*/  SEL R57, R6.reuse, R14, !P6 ;  /* 0x0000000e06397207 */ /* 0x040fe40007000000 */
[----:B------:R-:W-:-:S02]  /*1760*/  SEL R65, R6, R16, !P6 ;  /* 0x0000001006417207 */ /* 0x000fc40007000000 */
[C---:B------:R-:W-:Y:S02]  /*1770*/  SEL R67, R6.reuse, R18, !P6 ;  /* 0x0000001206437207 */ /* 0x040fe40007000000 */
[C---:B------:R-:W-:Y:S02]  /*1780*/  SEL R68, R6.reuse, R20, !P6 ;  /* 0x0000001406447207 */ /* 0x040fe40007000000 */
[C---:B------:R-:W-:Y:S02]  /*1790*/  SEL R69, R6.reuse, R21, !P6 ;  /* 0x0000001506457207 */ /* 0x040fe40007000000 */
[C---:B------:R-:W-:Y:S02]  /*17a0*/  SEL R70, R6.reuse, R8, !P6 ;  /* 0x0000000806467207 */ /* 0x040fe40007000000 */
[C---:B------:R-:W-:Y:S02]  /*17b0*/  SEL R71, R6.reuse, R22, !P6 ;  /* 0x0000001606477207 */ /* 0x040fe40007000000 */
[----:B------:R-:W-:-:S02]  /*17c0*/  SEL R73, R6, R23, !P6 ;  /* 0x0000001706497207 */ /* 0x000fc40007000000 */
[----:B------:R-:W-:Y:S01]  /*17d0*/  SEL R24, R6, R24, !P6 ;  /* 0x0000001806187207 */ /* 0x000fe20007000000 */
[----:B0--3--:R-:W-:Y:S06]  /*17e0*/  BRA.U UP0, `(.L_x_5) ;  /* 0x0000000100187547 */ /* 0x009fec000b800000 */
[----:B------:R-:W-:Y:S01]  /*17f0*/  ELECT P3, URZ, PT ;  /* 0x0000000000ff782f */ /* 0x000fe20003860000 */
[----:B------:R-:W-:Y:S01]  /*1800*/  IMAD.MOV.U32 R6, RZ, RZ, 0x1 ;  /* 0x00000001ff067424 */ /* 0x000fe200078e00ff */
[----:B------:R-:W-:Y:S01]  /*1810*/  UMOV UR4, 0x40 ;  /* 0x0000004000047882 */ /* 0x000fe20000000000 */
[----:B------:R-:W-:Y:S01]  /*1820*/  UVIRTCOUNT.DEALLOC.SMPOOL 0x80 ;  /* 0x000000800000784c */ /* 0x000fe20000000000 */
[----:B------:R-:W-:-:S09]  /*1830*/  ULEA UR4, UR5, UR4, 0x18 ;  /* 0x0000000405047291 */ /* 0x000fd2000f8ec0ff */
[----:B------:R0:W-:Y:S03]  /*1840*/  @P3 STS.U8 [UR4], R6 ;  /* 0x00000006ff003988 */ /* 0x0001e60008000004 */
.L_x_5:
[----:B------:R-:W-:Y:S01]  /*1850*/  UIADD3 UR10, UPT, UPT, UR15, UR10, URZ ;  /* 0x0000000a0f0a7290 */ /* 0x000fe2000fffe0ff */
[----:B------:R-:W-:Y:S01]  /*1860*/  IMAD R96, R28, R5, RZ ;  /* 0x000000051c607224 */ /* 0x000fe200078e02ff */
[----:B------:R-:W-:Y:S01]  /*1870*/  VOTEU.ALL UP1, P2 ;  /* 0x0000000000ff7886 */ /* 0x000fe20001020000 */
[----:B------:R-:W-:Y:S01]  /*1880*/  UIADD3 UR7, UPT, UPT, UR14, 0x2000, URZ ;  /* 0x000020000e077890 */ /* 0x000fe2000fffe0ff */
[----:B------:R-:W-:Y:S01]  /*1890*/  ISETP.GE.U32.AND P3, PT, R7, 0x7ffffff0, PT ;  /* 0x7ffffff00700780c */ /* 0x000fe20003f66070 */
[----:B------:R-:W-:Y:S01]  /*18a0*/  VOTEU.ALL UP2, P2 ;  /* 0x0000000000ff7886 */ /* 0x000fe20001040000 */
[----:B------:R-:W-:Y:S01]  /*18b0*/  IMAD.SHL.U32 R56, R96, 0x2, RZ ;  /* 0x0000000260387824 */ /* 0x000fe200078e00ff */
[----:B------:R-:W-:-:S04]  /*18c0*/  @!UP1 UIADD3 UR4, UPT, UPT, -UR6, 0x100000, URZ ;  /* 0x0010000006049890 */ /* 0x000fc8000fffe1ff */
[----:B------:R-:W-:Y:S02]  /*18d0*/  @!UP1 USHF.L.U32 UR5, UR4, 0xb, URZ ;  /* 0x0000000b04059899 */ /* 0x000fe400080006ff */
[----:B------:R-:W-:Y:S01]  /*18e0*/  @!UP1 USHF.L.U32 UR4, UR4, 0x1, URZ ;  /* 0x0000000104049899 */ /* 0x000fe200080006ff */
[----:B------:R-:W-:Y:S01]  /*18f0*/  IMAD.SHL.U32 R46, R12, 0x2, RZ ;  /* 0x000000020c2e7824 */ /* 0x000fe200078e00ff */
[----:B------:R-:W-:Y:S01]  /*1900*/  STTM.x128 tmem[UR10], RZ ;  /* 0x000000ff000079ed */ /* 0x000fe200083c000a */
[----:B------:R-:W1:Y:S01]  /*1910*/  FENCE.VIEW.ASYNC.T ;  /* 0x00000000000073c6 */ /* 0x000e620000000200 */
[----:B------:R-:W-:Y:S01]  /*1920*/  UMOV UR11, UR7 ;  /* 0x00000007000b7c82 */ /* 0x000fe20008000000 */
[----:B-1----:R-:W-:Y:S01]  /*1930*/  BAR.SYNC.DEFER_BLOCKING 0x0 ;  /* 0x0000000000007b1d */ /* 0x002fe20000010000 */
[----:B0-----:R-:W-:Y:S01]  /*1940*/  IADD3 R6, P5, PT, R56, UR20, RZ ;  /* 0x0000001438067c10 */ /* 0x001fe2000ffbe0ff */
[----:B------:R-:W-:Y:S01]  /*1950*/  VIADD R5, R4, 0xfffffff7 ;  /* 0xfffffff704057836 */ /* 0x000fe20000000000 */
[----:B------:R-:W-:-:S02]  /*1960*/  PRMT R30, RZ, 0x7610, R30 ;  /* 0x00007610ff1e7816 */ /* 0x000fc4000000001e */
[----:B------:R-:W-:Y:S02]  /*1970*/  LEA.HI.X.SX32 R7, R96, UR21, 0x1, P5 ;  /* 0x0000001560077c11 */ /* 0x000fe4000a8f0eff */
[----:B------:R-:W-:Y:S01]  /*1980*/  IADD3 R8, P5, PT, R46, R6, RZ ;  /* 0x000000062e087210 */ /* 0x000fe20007fbe0ff */
[----:B------:R-:W0:Y:S02]  /*1990*/  FENCE.VIEW.ASYNC.S ;  /* 0x00000000000073c6 */ /* 0x000e240000000000 */
[----:B0-----:R0:W1:Y:S02]  /*19a0*/  @!UP2 SYNCS.EXCH.64 URZ, [UR11], UR4 ;  /* 0x000000040bffa5b2 */ /* 0x0010640008000100 */
[----:B-1----:R-:W-:Y:S01]  /*19b0*/  BAR.SYNC.DEFER_BLOCKING 0x0 ;  /* 0x0000000000007b1d */ /* 0x002fe20000010000 */
[----:B------:R-:W-:Y:S02]  /*19c0*/  PRMT R31, RZ, 0x7610, R31 ;  /* 0x00007610ff1f7816 */ /* 0x000fe4000000001f */
[----:B------:R-:W-:-:S02]  /*19d0*/  LEA.HI.X.SX32 R9, R12, R7, 0x1, P5 ;  /* 0x000000070c097211 */ /* 0x000fc400028f0eff */
[----:B------:R-:W-:Y:S01]  /*19e0*/  ISETP.GE.U32.AND P5, PT, R5, 0x7fffffe8, PT ;  /* 0x7fffffe80500780c */ /* 0x000fe20003fa6070 */
[----:B------:R-:W-:Y:S01]  /*19f0*/  VIADD R5, R4, 0xfffffff6 ;  /* 0xfffffff604057836 */ /* 0x000fe20000000000 */
[----:B------:R-:W-:Y:S01]  /*1a00*/  PRMT R32, RZ, 0x7610, R32 ;  /* 0x00007610ff207816 */ /* 0x000fe20000000020 */
[C---:B------:R-:W-:Y:S01]  /*1a10*/  IMAD.SHL.U32 R48, R12.reuse, 0x4, RZ ;  /* 0x000000040c307824 */ /* 0x040fe200078e00ff */
[C---:B------:R-:W-:Y:S01]  /*1a20*/  LEA R16, P6, R12.reuse, R6, 0x4 ;  /* 0x000000060c107211 */ /* 0x040fe200078c20ff */
[C---:B------:R-:W-:Y:S01]  /*1a30*/  IMAD.SHL.U32 R47, R12.reuse, 0x8, RZ ;  /* 0x000000080c2f7824 */ /* 0x040fe200078e00ff */
[----:B------:R-:W-:Y:S02]  /*1a40*/  PRMT R34, RZ, 0x7610, R34 ;  /* 0x00007610ff227816 */ /* 0x000fe40000000022 */
[----:B------:R-:W-:Y:S01]  /*1a50*/  PRMT R38, RZ, 0x7610, R38 ;  /* 0x00007610ff267816 */ /* 0x000fe20000000026 */
[C---:B------:R-:W-:Y:S02]  /*1a60*/  IMAD R51, R12.reuse, 0xa, RZ ;  /* 0x0000000a0c337824 */ /* 0x040fe400078e02ff */
[----:B------:R-:W-:-:S02]  /*1a70*/  IMAD R50, R12, 0x9, RZ ;  /* 0x000000090c327824 */ /* 0x000fc400078e02ff */
[----:B------:R-:W-:Y:S02]  /*1a80*/  IMAD R49, R12, 0x5, RZ ;  /* 0x000000050c317824 */ /* 0x000fe400078e02ff */
[----:B------:R-:W-:Y:S01]  /*1a90*/  VIADD R18, R4, 0xfffffff5 ;  /* 0xfffffff504127836 */ /* 0x000fe20000000000 */
[----:B------:R-:W-:Y:S01]  /*1aa0*/  PRMT R35, RZ, 0x7610, R35 ;  /* 0x00007610ff237816 */ /* 0x000fe20000000023 */
[C---:B------:R-:W-:Y:S01]  /*1ab0*/  IMAD R52, R12.reuse, 0xb, RZ ;  /* 0x0000000b0c347824 */ /* 0x040fe200078e02ff */
[----:B------:R-:W-:Y:S01]  /*1ac0*/  PRMT R39, RZ, 0x7610, R39 ;  /* 0x00007610ff277816 */ /* 0x000fe20000000027 */
[----:B------:R-:W5:Y:S01]  /*1ad0*/  @!P3 LDG.E.U16 R30, desc[UR16][R6.64] ;  /* 0x00000010061eb981 */ /* 0x000f62000c1e1500 */
[-C--:B------:R-:W-:Y:S02]  /*1ae0*/  LEA R10, P3, R12, R6.reuse, 0x2 ;  /* 0x000000060c0a7211 */ /* 0x080fe400078610ff */
[----:B------:R-:W-:Y:S01]  /*1af0*/  PRMT R40, RZ, 0x7610, R40 ;  /* 0x00007610ff287816 */ /* 0x000fe20000000028 */
[----:B------:R-:W5:Y:S01]  /*1b00*/  @!P0 LDG.E.U16 R31, desc[UR16][R8.64] ;  /* 0x00000010081f8981 */ /* 0x000f62000c1e1500 */
[----:B------:R-:W-:Y:S01]  /*1b10*/  LEA.HI.X.SX32 R11, R46, R7, 0x1, P3 ;  /* 0x000000072e0b7211 */ /* 0x000fe200018f0eff */
[C---:B------:R-:W-:Y:S01]  /*1b20*/  IMAD R53, R12.reuse, 0x6, RZ ;  /* 0x000000060c357824 */ /* 0x040fe200078e02ff */
[----:B------:R-:W-:-:S02]  /*1b30*/  LEA R14, P0, R12, R6, 0x3 ;  /* 0x000000060c0e7211 */ /* 0x000fc400078018ff */
[----:B------:R-:W-:Y:S01]  /*1b40*/  PRMT R41, RZ, 0x7610, R41 ;  /* 0x00007610ff297816 */ /* 0x000fe20000000029 */
[----:B------:R1:W5:Y:S01]  /*1b50*/  @!P1 LDG.E.U16 R32, desc[UR16][R10.64] ;  /* 0x000000100a209981 */ /* 0x000362000c1e1500 */
[----:B------:R-:W-:Y:S01]  /*1b60*/  ISETP.GE.U32.AND P3, PT, R5, 0x7fffffe7, PT ;  /* 0x7fffffe70500780c */ /* 0x000fe20003f66070 */
[----:B------:R-:W-:Y:S01]  /*1b70*/  VIADD R5, R4, 0xfffffffa ;  /* 0xfffffffa04057836 */ /* 0x000fe20000000000 */
[-C--:B------:R-:W-:Y:S01]  /*1b80*/  LEA.HI.X.SX32 R15, R48, R7.reuse, 0x1, P0 ;  /* 0x00000007300f7211 */ /* 0x080fe200000f0eff */
[C---:B------:R-:W-:Y:S01]  /*1b90*/  IMAD R55, R12.reuse, 0xc, RZ ;  /* 0x0000000c0c377824 */ /* 0x040fe200078e02ff */
[----:B------:R-:W-:Y:S01]  /*1ba0*/  LEA.HI.X.SX32 R17, R47, R7, 0x1, P6 ;  /* 0x000000072f117211 */ /* 0x000fe200030f0eff */
[C---:B------:R-:W-:Y:S01]  /*1bb0*/  IMAD R54, R12.reuse, 0x3, RZ ;  /* 0x000000030c367824 */ /* 0x040fe200078e02ff */
[----:B------:R-:W-:Y:S01]  /*1bc0*/  ISETP.GE.U32.AND P1, PT, R5, 0x7fffffeb, PT ;  /* 0x7fffffeb0500780c */ /* 0x000fe20003f26070 */
[----:B------:R2:W5:Y:S01]  /*1bd0*/  @!P4 LDG.E.U16 R34, desc[UR16][R14.64] ;  /* 0x000000100e22c981 */ /* 0x000562000c1e1500 */
[----:B0-----:R-:W0:Y:S01]  /*1be0*/  LDCU UR4, c[0x0][0x3b0] ;  /* 0x00007600ff0477ac */ /* 0x001e220008000800 */
[----:B-1----:R-:W-:-:S02]  /*1bf0*/  IMAD R11, R12, 0x12, RZ ;  /* 0x000000120c0b7824 */ /* 0x002fc400078e02ff */
[----:B------:R-:W-:Y:S01]  /*1c00*/  VIADD R9, R4, 0xfffffff4 ;  /* 0xfffffff404097836 */ /* 0x000fe20000000000 */
[----:B------:R1:W5:Y:S02]  /*1c10*/  @!P5 LDG.E.U16 R38, desc[UR16][R16.64] ;  /* 0x000000101026d981 */ /* 0x000364000c1e1500 */
[-C--:B------:R-:W-:Y:S02]  /*1c20*/  IADD3 R10, P4, PT, R11, R6.reuse, RZ ;  /* 0x000000060b0a7210 */ /* 0x080fe40007f9e0ff */
[-C--:B------:R-:W-:Y:S02]  /*1c30*/  IADD3 R8, P5, PT, R51, R6.reuse, RZ ;  /* 0x0000000633087210 */ /* 0x080fe40007fbe0ff */
[-C--:B------:R-:W-:Y:S02]  /*1c40*/  LEA.HI.X.SX32 R11, R50, R7.reuse, 0x1, P4 ;  /* 0x00000007320b7211 */ /* 0x080fe400020f0eff */
[----:B------:R-:W-:Y:S01]  /*1c50*/  ISETP.GE.U32.AND P4, PT, R9, 0x7fffffe5, PT ;  /* 0x7fffffe50900780c */ /* 0x000fe20003f86070 */
[----:B--2---:R-:W-:Y:S01]  /*1c60*/  IMAD R15, R12, 0x14, RZ ;  /* 0x000000140c0f7824 */ /* 0x004fe200078e02ff */
[----:B------:R-:W-:Y:S01]  /*1c70*/  LEA.HI.X.SX32 R9, R49, R7, 0x1, P5 ;  /* 0x0000000731097211 */ /* 0x000fe200028f0eff */
[----:B------:R-:W-:Y:S01]  /*1c80*/  VIADD R5, R4, 0xfffffffc ;  /* 0xfffffffc04057836 */ /* 0x000fe20000000000 */
[----:B------:R-:W-:Y:S01]  /*1c90*/  ISETP.GE.U32.AND P0, PT, R18, 0x7fffffe6, PT ;  /* 0x7fffffe61200780c */ /* 0x000fe20003f06070 */
[----:B-1----:R-:W-:Y:S01]  /*1ca0*/  IMAD R17, R12, 0x16, RZ ;  /* 0x000000160c117824 */ /* 0x002fe200078e02ff */
[----:B------:R-:W5:Y:S04]  /*1cb0*/  @!P3 LDG.E.U16 R39, desc[UR16][R10.64] ;  /* 0x000000100a27b981 */ /* 0x000f68000c1e1500 */
[----:B------:R1:W5:Y:S01]  /*1cc0*/  @!P1 LDG.E.U16 R35, desc[UR16][R8.64] ;  /* 0x0000001008239981 */ /* 0x000362000c1e1500 */
[----:B------:R-:W-:-:S02]  /*1cd0*/  IADD3 R14, P1, PT, R15, R6, RZ ;  /* 0x000000060f0e7210 */ /* 0x000fc40007f3e0ff */
[----:B------:R-:W-:Y:S01]  /*1ce0*/  ISETP.GE.U32.AND P5, PT, R5, 0x7fffffed, PT ;  /* 0x7fffffed0500780c */ /* 0x000fe20003fa6070 */
[----:B------:R-:W-:Y:S01]  /*1cf0*/  VIADD R5, R4, 0xfffffff9 ;  /* 0xfffffff904057836 */ /* 0x000fe20000000000 */
[-C--:B------:R-:W-:Y:S02]  /*1d00*/  IADD3 R16, P6, PT, R17, R6.reuse, RZ ;  /* 0x0000000611107210 */ /* 0x080fe40007fde0ff */
[-C--:B------:R-:W-:Y:S02]  /*1d10*/  LEA.HI.X.SX32 R15, R51, R7.reuse, 0x1, P1 ;  /* 0x00000007330f7211 */ /* 0x080fe400008f0eff */
[----:B------:R-:W-:Y:S02]  /*1d20*/  LEA.HI.X.SX32 R17, R52, R7, 0x1, P6 ;  /* 0x0000000734117211 */ /* 0x000fe400030f0eff */
[----:B------:R-:W-:Y:S01]  /*1d30*/  ISETP.GE.U32.AND P3, PT, R5, 0x7fffffea, PT ;  /* 0x7fffffea0500780c */ /* 0x000fe20003f66070 */
[----:B------:R-:W5:Y:S01]  /*1d40*/  @!P0 LDG.E.U16 R40, desc[UR16][R14.64] ;  /* 0x000000100e288981 */ /* 0x000f62000c1e1500 */
[----:B-1----:R-:W-:Y:S01]  /*1d50*/  IADD3 R8, P0, PT, R53, R6, RZ ;  /* 0x0000000635087210 */ /* 0x002fe20007f1e0ff */
[----:B------:R-:W-:-:S02]  /*1d60*/  VIADD R11, R4, 0xfffffff2 ;  /* 0xfffffff2040b7836 */ /* 0x000fc40000000000 */
[----:B------:R1:W5:Y:S01]  /*1d70*/  @!P4 LDG.E.U16 R41, desc[UR16][R16.64] ;  /* 0x000000101029c981 */ /* 0x000362000c1e1500 */
[-C--:B------:R-:W-:Y:S01]  /*1d80*/  IADD3 R10, P4, PT, R55, R6.reuse, RZ ;  /* 0x00000006370a7210 */ /* 0x080fe20007f9e0ff */
[----:B------:R-:W-:Y:S01]  /*1d90*/  VIADD R18, R4, 0xfffffff3 ;  /* 0xfffffff304127836 */ /* 0x000fe20000000000 */
[----:B------:R-:W-:Y:S02]  /*1da0*/  PRMT R33, RZ, 0x7610, R33 ;  /* 0x00007610ff217816 */ /* 0x000fe40000000021 */
[-C--:B------:R-:W-:Y:S02]  /*1db0*/  LEA.HI.X.SX32 R9, R54, R7.reuse, 0x1, P0 ;  /* 0x0000000736097211 */ /* 0x080fe400000f0eff */
[----:B------:R-:W-:Y:S02]  /*1dc0*/  ISETP.GE.U32.AND P0, PT, R11, 0x7fffffe3, PT ;  /* 0x7fffffe30b00780c */ /* 0x000fe40003f06070 */
[----:B------:R-:W-:Y:S01]  /*1dd0*/  PRMT R36, RZ, 0x7610, R36 ;  /* 0x00007610ff247816 */ /* 0x000fe20000000024 */
[C---:B-1----:R-:W-:Y:S01]  /*1de0*/  IMAD R17, R12.reuse, 0x1a, RZ ;  /* 0x0000001a0c117824 */ /* 0x042fe200078e02ff */
[----:B------:R-:W-:Y:S01]  /*1df0*/  LEA.HI.X.SX32 R11, R53, R7, 0x1, P4 ;  /* 0x00000007350b7211 */ /* 0x000fe200020f0eff */
[----:B------:R-:W-:Y:S01]  /*1e00*/  IMAD R15, R12, 0x18, RZ ;  /* 0x000000180c0f7824 */ /* 0x000fe200078e02ff */
[----:B------:R-:W-:Y:S01]  /*1e10*/  ISETP.GE.U32.AND P1, PT, R18, 0x7fffffe4, PT ;  /* 0x7fffffe41200780c */ /* 0x000fe20003f26070 */
[----:B------:R1:W5:Y:S01]  /*1e20*/  @!P5 LDG.E.U16 R33, desc[UR16][R8.64] ;  /* 0x000000100821d981 */ /* 0x000362000c1e1500 */
[----:B------:R-:W-:Y:S01]  /*1e30*/  IMAD R58, R12, 0xd, RZ ;  /* 0x0000000d0c3a7824 */ /* 0x000fe200078e02ff */
[----:B------:R-:W-:-:S02]  /*1e40*/  IADD3 R16, P5, PT, R17, R6, RZ ;  /* 0x0000000611107210 */ /* 0x000fc40007fbe0ff */
[----:B------:R-:W-:Y:S01]  /*1e50*/  LOP3.LUT R59, R3, 0xf, RZ, 0xc0, !PT ;  /* 0x0000000f033b7812 */ /* 0x000fe200078ec0ff */
[----:B------:R-:W5:Y:S01]  /*1e60*/  @!P3 LDG.E.U16 R36, desc[UR16][R10.64] ;  /* 0x000000100a24b981 */ /* 0x000f62000c1e1500 */
[----:B------:R-:W-:Y:S01]  /*1e70*/  IADD3 R14, P3, PT, R15, R6, RZ ;  /* 0x000000060f0e7210 */ /* 0x000fe20007f7e0ff */
[----:B------:R-:W-:Y:S01]  /*1e80*/  VIADD R5, R4, 0xfffffff8 ;  /* 0xfffffff804057836 */ /* 0x000fe20000000000 */
[----:B------:R-:W-:Y:S02]  /*1e90*/  PRMT R43, RZ, 0x7610, R43 ;  /* 0x00007610ff2b7816 */ /* 0x000fe4000000002b */
[----:B------:R-:W-:Y:S01]  /*1ea0*/  LEA.HI.X.SX32 R17, R58, R7, 0x1, P5 ;  /* 0x000000073a117211 */ /* 0x000fe200028f0eff */
[----:B-1----:R-:W-:Y:S01]  /*1eb0*/  IMAD R8, R59, R13, RZ ;  /* 0x0000000d3b087224 */ /* 0x002fe200078e02ff */
[----:B------:R-:W-:Y:S02]  /*1ec0*/  PRMT R42, RZ, 0x7610, R42 ;  /* 0x00007610ff2a7816 */ /* 0x000fe4000000002a */
[----:B------:R-:W-:Y:S01]  /*1ed0*/  LEA.HI.X.SX32 R15, R55, R7, 0x1, P3 ;  /* 0x00000007370f7211 */ /* 0x000fe200018f0eff */
[----:B------:R1:W5:Y:S01]  /*1ee0*/  @!P0 LDG.E.U16 R43, desc[UR16][R16.64] ;  /* 0x00000010102b8981 */ /* 0x000362000c1e1500 */
[----:B------:R-:W-:Y:S01]  /*1ef0*/  ISETP.GE.U32.AND P4, PT, R5, 0x7fffffe9, PT ;  /* 0x7fffffe90500780c */ /* 0x000fe20003f86070 */
[----:B0-----:R-:W-:Y:S01]  /*1f00*/  IMAD R9, R25, UR4, RZ ;  /* 0x0000000419097c24 */ /* 0x001fe2000f8e02ff */
[----:B------:R-:W-:Y:S01]  /*1f10*/  LEA R72, P0, R8, UR22, 0x1 ;  /* 0x0000001608487c11 */ /* 0x000fe2000f8008ff */
[----:B------:R-:W-:Y:S01]  /*1f20*/  VIADD R5, R4, 0xfffffff1 ;  /* 0xfffffff104057836 */ /* 0x000fe20000000000 */
[----:B------:R0:W5:Y:S01]  /*1f30*/  @!P1 LDG.E.U16 R42, desc[UR16][R14.64] ;  /* 0x000000100e2a9981 */ /* 0x000162000c1e1500 */
[----:B------:R-:W-:Y:S01]  /*1f40*/  IMAD R60, R12, 0xe, RZ ;  /* 0x0000000e0c3c7824 */ /* 0x000fe200078e02ff */
[----:B------:R-:W-:Y:S01]  /*1f50*/  LEA.HI.X.SX32 R66, R8, UR23, 0x1, P0 ;  /* 0x0000001708427c11 */ /* 0x000fe200080f0eff */
[----:B------:R-:W-:-:S02]  /*1f60*/  VIADD R64, R4, 0xfffffff0 ;  /* 0xfffffff004407836 */ /* 0x000fc40000000000 */
[----:B-1----:R-:W-:Y:S02]  /*1f70*/  IMAD R16, R19, UR4, RZ ;  /* 0x0000000413107c24 */ /* 0x002fe4000f8e02ff */
[----:B------:R-:W-:Y:S01]  /*1f80*/  IMAD R19, R44, UR4, RZ ;  /* 0x000000042c137c24 */ /* 0x000fe2000f8e02ff */
[----:B------:R-:W-:Y:S01]  /*1f90*/  LEA R44, P5, R9, R72, 0x1 ;  /* 0x00000048092c7211 */ /* 0x000fe200078a08ff */
[C---:B0-----:R-:W-:Y:S01]  /*1fa0*/  IMAD R15, R12.reuse, 0x1e, RZ ;  /* 0x0000001e0c0f7824 */ /* 0x041fe200078e02ff */
[----:B------:R-:W-:Y:S01]  /*1fb0*/  ISETP.GE.U32.AND P3, PT, R5, 0x7fffffe2, PT ;  /* 0x7fffffe20500780c */ /* 0x000fe20003f66070 */
[----:B------:R-:W-:Y:S01]  /*1fc0*/  IMAD R61, R12, 0x7, RZ ;  /* 0x000000070c3d7824 */ /* 0x000fe200078e02ff */
[-C--:B------:R-:W-:Y:S01]  /*1fd0*/  IADD3 R8, P6, PT, R60, R6.reuse, RZ ;  /* 0x000000063c087210 */ /* 0x080fe20007fde0ff */
[----:B------:R-:W-:Y:S01]  /*1fe0*/  IMAD R17, R27, UR4, RZ ;  /* 0x000000041b117c24 */ /* 0x000fe2000f8e02ff */
[----:B------:R-:W-:Y:S01]  /*1ff0*/  IADD3 R14, P0, PT, R15, R6, RZ ;  /* 0x000000060f0e7210 */ /* 0x000fe20007f1e0ff */
[----:B------:R-:W-:Y:S01]  /*2000*/  IMAD R5, R12, 0xf, RZ ;  /* 0x0000000f0c057824 */ /* 0x000fe200078e02ff */
[----:B------:R-:W-:Y:S01]  /*2010*/  ISETP.GE.U32.AND P1, PT, R64, 0x7fffffe1, PT ;  /* 0x7fffffe14000780c */ /* 0x000fe20003f26070 */
[----:B------:R-:W-:-:S02]  /*2020*/  IMAD R11, R12, 0x1c, RZ ;  /* 0x0000001c0c0b7824 */ /* 0x000fc400078e02ff */
[----:B------:R-:W-:Y:S01]  /*2030*/  IMAD R20, R45, UR4, RZ ;  /* 0x000000042d147c24 */ /* 0x000fe2000f8e02ff */
[----:B------:R-:W-:Y:S02]  /*2040*/  LEA.HI.X.SX32 R45, R9, R66, 0x1, P5 ;  /* 0x00000042092d7211 */ /* 0x000fe400028f0eff */
[-C--:B------:R-:W-:Y:S02]  /*2050*/  LEA.HI.X.SX32 R9, R61, R7.reuse, 0x1, P6 ;  /* 0x000000073d097211 */ /* 0x080fe400030f0eff */
[-C--:B------:R-:W-:Y:S02]  /*2060*/  LEA R93, P6, R16, R72.reuse, 0x1 ;  /* 0x00000048105d7211 */ /* 0x080fe400078c08ff */
[----:B------:R-:W-:Y:S02]  /*2070*/  LEA R91, P5, R17, R72, 0x1 ;  /* 0x00000048115b7211 */ /* 0x000fe400078a08ff */
[----:B------:R-:W-:Y:S02]  /*2080*/  LEA.HI.X.SX32 R15, R5, R7, 0x1, P0 ;  /* 0x00000007050f7211 */ /* 0x000fe400000f0eff */
[----:B------:R-:W-:-:S02]  /*2090*/  IADD3 R10, P0, PT, R11, R6, RZ ;  /* 0x000000060b0a7210 */ /* 0x000fc40007f1e0ff */
[-C--:B------:R-:W-:Y:S02]  /*20a0*/  LEA.HI.X.SX32 R94, R16, R66.reuse, 0x1, P6 ;  /* 0x00000042105e7211 */ /* 0x080fe400030f0eff */
[----:B------:R-:W-:Y:S02]  /*20b0*/  LEA.HI.X.SX32 R92, R17, R66, 0x1, P5 ;  /* 0x00000042115c7211 */ /* 0x000fe400028f0eff */
[----:B------:R-:W-:Y:S02]  /*20c0*/  PRMT R37, RZ, 0x7610, R37 ;  /* 0x00007610ff257816 */ /* 0x000fe40000000025 */
[----:B------:R-:W-:Y:S02]  /*20d0*/  PRMT R16, RZ, 0x7610, R16 ;  /* 0x00007610ff107816 */ /* 0x000fe40000000010 */
[----:B------:R-:W-:Y:S02]  /*20e0*/  PRMT R17, RZ, 0x7610, R17 ;  /* 0x00007610ff117816 */ /* 0x000fe40000000011 */
[----:B------:R-:W-:Y:S01]  /*20f0*/  LEA.HI.X.SX32 R11, R60, R7, 0x1, P0 ;  /* 0x000000073c0b7211 */ /* 0x000fe200000f0eff */
[----:B------:R0:W5:Y:S04]  /*2100*/  @!P4 LDG.E.U16 R37, desc[UR16][R8.64] ;  /* 0x000000100825c981 */ /* 0x000168000c1e1500 */
[----:B------:R0:W5:Y:S04]  /*2110*/  @!P3 LDG.E.U16 R16, desc[UR16][R10.64] ;  /* 0x000000100a10b981 */ /* 0x000168000c1e1500 */
[----:B------:R0:W5:Y:S01]  /*2120*/  @!P1 LDG.E.U16 R17, desc[UR16][R14.64] ;  /* 0x000000100e119981 */ /* 0x000162000c1e1500 */
[----:B------:R-:W-:Y:S01]  /*2130*/  IMAD R22, R63, UR4, RZ ;  /* 0x000000043f167c24 */ /* 0x000fe2000f8e02ff */
[-C--:B------:R-:W-:Y:S01]  /*2140*/  LEA R87, P6, R19, R72.reuse, 0x1 ;  /* 0x0000004813577211 */ /* 0x080fe200078c08ff */
[----:B------:R-:W-:Y:S01]  /*2150*/  IMAD R18, R29, UR4, RZ ;  /* 0x000000041d127c24 */ /* 0x000fe2000f8e02ff */
[C---:B------:R-:W-:Y:S01]  /*2160*/  LEA R85, P5, R20.reuse, R72, 0x1 ;  /* 0x0000004814557211 */ /* 0x040fe200078a08ff */
[----:B------:R-:W-:Y:S01]  /*2170*/  IMAD R23, R65, UR4, RZ ;  /* 0x0000000441177c24 */ /* 0x000fe2000f8e02ff */
[-C--:B------:R-:W-:Y:S01]  /*2180*/  LEA.HI.X.SX32 R88, R19, R66.reuse, 0x1, P6 ;  /* 0x0000004213587211 */ /* 0x080fe200030f0eff */
[----:B------:R-:W-:Y:S01]  /*2190*/  IMAD R21, R57, UR4, RZ ;  /* 0x0000000439157c24 */ /* 0x000fe2000f8e02ff */
[----:B------:R-:W-:Y:S01]  /*21a0*/  LEA.HI.X.SX32 R86, R20, R66, 0x1, P5 ;  /* 0x0000004214567211 */ /* 0x000fe200028f0eff */
[----:B------:R-:W-:Y:S01]  /*21b0*/  IMAD R27, R69, UR4, RZ ;  /* 0x00000004451b7c24 */ /* 0x000fe2000f8e02ff */
[----:B------:R-:W-:-:S02]  /*21c0*/  LEA R89, P0, R18, R72, 0x1 ;  /* 0x0000004812597211 */ /* 0x000fc400078008ff */
[-C--:B------:R-:W-:Y:S02]  /*21d0*/  LEA R81, P6, R22, R72.reuse, 0x1 ;  /* 0x0000004816517211 */ /* 0x080fe400078c08ff */
[----:B------:R-:W-:Y:S01]  /*21e0*/  LEA R79, P5, R23, R72, 0x1 ;  /* 0x00000048174f7211 */ /* 0x000fe200078a08ff */
[----:B------:R-:W-:Y:S01]  /*21f0*/  VIADD R62, R4, 0xf ;  /* 0x0000000f043e7836 */ /* 0x000fe20000000000 */
[-C--:B------:R-:W-:Y:S01]  /*2200*/  LEA.HI.X.SX32 R90, R18, R66.reuse, 0x1, P0 ;  /* 0x00000042125a7211 */ /* 0x080fe200000f0eff */
[----:B------:R-:W-:Y:S01]  /*2210*/  IMAD R25, R67, UR4, RZ ;  /* 0x0000000443197c24 */ /* 0x000fe2000f8e02ff */
[-C--:B------:R-:W-:Y:S02]  /*2220*/  LEA.HI.X.SX32 R82, R22, R66.reuse, 0x1, P6 ;  /* 0x0000004216527211 */ /* 0x080fe400030f0eff */
[----:B------:R-:W-:Y:S01]  /*2230*/  LEA.HI.X.SX32 R80, R23, R66, 0x1, P5 ;  /* 0x0000004217507211 */ /* 0x000fe200028f0eff */
[----:B------:R-:W-:Y:S01]  /*2240*/  IMAD R26, R68, UR4, RZ ;  /* 0x00000004441a7c24 */ /* 0x000fe2000f8e02ff */
[----:B------:R-:W-:-:S02]  /*2250*/  LEA R83, P0, R21, R72, 0x1 ;  /* 0x0000004815537211 */ /* 0x000fc400078008ff */
[----:B------:R-:W-:Y:S01]  /*2260*/  LEA R22, P5, R27, R72, 0x1 ;  /* 0x000000481b167211 */ /* 0x000fe200078a08ff */
[----:B------:R-:W-:Y:S01]  /*2270*/  IMAD R28, R70, UR4, RZ ;  /* 0x00000004461c7c24 */ /* 0x000fe2000f8e02ff */
[-C--:B------:R-:W-:Y:S01]  /*2280*/  LEA.HI.X.SX32 R84, R21, R66.reuse, 0x1, P0 ;  /* 0x0000004215547211 */ /* 0x080fe200000f0eff */
[----:B------:R-:W-:Y:S01]  /*2290*/  IMAD R29, R71, UR4, RZ ;  /* 0x00000004471d7c24 */ /* 0x000fe2000f8e02ff */
[----:B------:R-:W-:Y:S01]  /*22a0*/  LEA.HI.X.SX32 R23, R27, R66, 0x1, P5 ;  /* 0x000000421b177211 */ /* 0x000fe200028f0eff */
[----:B------:R-:W-:Y:S01]  /*22b0*/  IMAD R5, R73, UR4, RZ ;  /* 0x0000000449057c24 */ /* 0x000fe2000f8e02ff */
[----:B------:R-:W-:Y:S01]  /*22c0*/  LEA R77, P0, R25, R72, 0x1 ;  /* 0x00000048194d7211 */ /* 0x000fe200078008ff */
[----:B------:R-:W-:Y:S01]  /*22d0*/  IMAD R24, R24, UR4, RZ ;  /* 0x0000000418187c24 */ /* 0x000fe2000f8e02ff */
[----:B------:R-:W-:Y:S01]  /*22e0*/  ISETP.GT.AND P5, PT, R62, 0xf, PT ;  /* 0x0000000f3e00780c */ /* 0x000fe20003fa4270 */
[----:B------:R-:W-:-:S04]  /*22f0*/  @!UP1 UIADD3 UR4, UPT, UPT, -UR6, 0x100000, URZ ;  /* 0x0010000006049890 */ /* 0x000fc8000fffe1ff */
[----:B------:R-:W-:Y:S02]  /*2300*/  @!UP1 USHF.L.U32 UR5, UR4, 0xb, URZ ;  /* 0x0000000b04059899 */ /* 0x000fe400080006ff */
[----:B------:R-:W-:Y:S01]  /*2310*/  @!UP1 USHF.L.U32 UR4, UR4, 0x1, URZ ;  /* 0x0000000104049899 */ /* 0x000fe200080006ff */
[----:B------:R-:W-:Y:S02]  /*2320*/  LEA R76, P6, R26, R72, 0x1 ;  /* 0x000000481a4c7211 */ /* 0x000fe400078c08ff */
[----:B------:R-:W-:Y:S02]  /*2330*/  LEA.HI.X.SX32 R78, R25, R66, 0x1, P0 ;  /* 0x00000042194e7211 */ /* 0x000fe400000f0eff */
[----:B------:R-:W-:Y:S02]  /*2340*/  LEA R20, P0, R28, R72, 0x1 ;  /* 0x000000481c147211 */ /* 0x000fe400078008ff */
[----:B------:R-:W-:Y:S01]  /*2350*/  LEA.HI.X.SX32 R25, R26, R66, 0x1, P6 ;  /* 0x000000421a197211 */ /* 0x000fe200030f0eff */
[----:B------:R-:W-:Y:S01]  /*2360*/  VOTEU.ALL UP1, P2 ;  /* 0x0000000000ff7886 */ /* 0x000fe20001020000 */
[----:B------:R-:W-:-:S02]  /*2370*/  LEA R18, P6, R29, R72, 0x1 ;  /* 0x000000481d127211 */ /* 0x000fc400078c08ff */
[----:B------:R-:W-:Y:S02]  /*2380*/  LEA.HI.X.SX32 R21, R28, R66, 0x1, P0 ;  /* 0x000000421c157211 */ /* 0x000fe400000f0eff */
[----:B------:R-:W-:Y:S01]  /*2390*/  LEA R74, P0, R5, R72, 0x1 ;  /* 0x00000048054a7211 */ /* 0x000fe200078008ff */
[----:B------:R0:W1:Y:S01]  /*23a0*/  @!UP1 SYNCS.EXCH.64 URZ, [UR14+0x2008], UR4 ;  /* 0x002008040eff95b2 */ /* 0x0000620008000100 */
[----:B------:R-:W-:Y:S02]  /*23b0*/  LEA.HI.X.SX32 R19, R29, R66, 0x1, P6 ;  /* 0x000000421d137211 */ /* 0x000fe400030f0eff */
[----:B------:R-:W-:Y:S02]  /*23c0*/  LEA R72, P6, R24, R72, 0x1 ;  /* 0x0000004818487211 */ /* 0x000fe400078c08ff */
[----:B------:R-:W-:Y:S02]  /*23d0*/  LEA.HI.X.SX32 R75, R5, R66, 0x1, P0 ;  /* 0x00000042054b7211 */ /* 0x000fe400000f0eff */
[----:B------:R-:W-:-:S02]  /*23e0*/  ISETP.LT.AND P0, PT, R59, R4, P5 ;  /* 0x000000043b00720c */ /* 0x000fc40002f01270 */
[----:B------:R-:W-:Y:S01]  /*23f0*/  LEA.HI.X.SX32 R73, R24, R66, 0x1, P6 ;  /* 0x0000004218497211 */ /* 0x000fe200030f0eff */
[----:B0-----:R-:W-:Y:S10]  /*2400*/  @!P5 BRA `(.L_x_6) ;  /* 0x000000000024d947 */ /* 0x001ff40003800000 */
[----:B-----5:R-:W-:Y:S02]  /*2410*/  PRMT R4, R30, 0x5410, R31 ;  /* 0x000054101e047816 */ /* 0x020fe4000000001f */
[----:B------:R-:W-:Y:S02]  /*2420*/  PRMT R5, R32, 0x5410, R33 ;  /* 0x0000541020057816 */ /* 0x000fe40000000021 */
[----:B------:R-:W-:Y:S02]  /*2430*/  PRMT R6, R34, 0x5410, R35 ;  /* 0x0000541022067816 */ /* 0x000fe40000000023 */
[----:B------:R-:W-:Y:S02]  /*2440*/  PRMT R7, R36, 0x5410, R37 ;  /* 0x0000541024077816 */ /* 0x000fe40000000025 */
[----:B------:R-:W-:Y:S02]  /*2450*/  PRMT R8, R38, 0x5410, R39 ;  /* 0x0000541026087816 */ /* 0x000fe40000000027 */
[----:B------:R-:W-:-:S02]  /*2460*/  PRMT R9, R40, 0x5410, R41 ;  /* 0x0000541028097816 */ /* 0x000fc40000000029 */
[----:B------:R-:W-:Y:S02]  /*2470*/  PRMT R10, R42, 0x5410, R43 ;  /* 0x000054102a0a7816 */ /* 0x000fe4000000002b */
[----:B------:R-:W-:-:S04]  /*2480*/  PRMT R11, R16, 0x5410, R17 ;  /* 0x00005410100b7816 */ /* 0x000fc80000000011 */
[----:B------:R0:W-:Y:S03]  /*2490*/  STTM.x8 tmem[UR10+0x80], R4 ;  /* 0x00008004000079ed */ /* 0x0001e600081c000a */
.L_x_6:
[----:B------:R-:W2:Y:S01]  /*24a0*/  FENCE.VIEW.ASYNC.T ;  /* 0x00000000000073c6 */ /* 0x000ea20000000200 */
[----:B0-----:R-:W-:Y:S01]  /*24b0*/  PRMT R4, RZ, 0x7610, R4 ;  /* 0x00007610ff047816 */ /* 0x001fe20000000004 */
[----:B-12---:R-:W-:Y:S01]  /*24c0*/  BAR.SYNC.DEFER_BLOCKING 0x0 ;  /* 0x0000000000007b1d */ /* 0x006fe20000010000 */
[----:B------:R-:W-:Y:S01]  /*24d0*/  PRMT R5, RZ, 0x7610, R5 ;  /* 0x00007610ff057816 */ /* 0x000fe20000000005 */
[----:B-----5:R-:W-:Y:S01]  /*24e0*/  IMAD.MOV.U32 R42, RZ, RZ, R93 ;  /* 0x000000ffff2a7224 */ /* 0x020fe200078e005d */
[----:B------:R-:W-:Y:S01]  /*24f0*/  PRMT R6, RZ, 0x7610, R6 ;  /* 0x00007610ff067816 */ /* 0x000fe20000000006 */
[----:B------:R-:W-:Y:S01]  /*2500*/  IMAD.MOV.U32 R43, RZ, RZ, R94 ;  /* 0x000000ffff2b7224 */ /* 0x000fe200078e005e */
        /* <DEDUP_REMOVED lines=26> */
[----:B------:R-:W2:Y:S01]  /*26b0*/  @P0 LDG.E.U16 R4, desc[UR16][R44.64] ;  /* 0x000000102c040981 */ /* 0x000ea2000c1e1500 */
[----:B------:R-:W-:Y:S01]  /*26c0*/  IMAD.MOV.U32 R29, RZ, RZ, R80 ;  /* 0x000000ffff1d7224 */ /* 0x000fe200078e0050 */
[----:B------:R-:W0:Y:S01]  /*26d0*/  LDCU UR4, c[0x0][0x3a0] ;  /* 0x00007400ff0477ac */ /* 0x000e220008000800 */
[----:B------:R-:W-:Y:S01]  /*26e0*/  IMAD.MOV.U32 R26, RZ, RZ, R77 ;  /* 0x000000ffff1a7224 */ /* 0x000fe200078e004d */
[----:B------:R-:W3:Y:S01]  /*26f0*/  @P0 LDG.E.U16 R5, desc[UR16][R42.64] ;  /* 0x000000102a050981 */ /* 0x000ee2000c1e1500 */
[----:B------:R-:W-:-:S02]  /*2700*/  IMAD.MOV.U32 R27, RZ, RZ, R78 ;  /* 0x000000ffff1b7224 */ /* 0x000fc400078e004e */
[----:B------:R-:W-:Y:S01]  /*2710*/  IMAD.MOV.U32 R24, RZ, RZ, R76 ;  /* 0x000000ffff187224 */ /* 0x000fe200078e004c */
[----:B------:R-:W4:Y:S01]  /*2720*/  @P0 LDG.E.U16 R6, desc[UR16][R40.64] ;  /* 0x0000001028060981 */ /* 0x000f22000c1e1500 */
[----:B------:R-:W-:Y:S02]  /*2730*/  IMAD.MOV.U32 R16, RZ, RZ, R74 ;  /* 0x000000ffff107224 */ /* 0x000fe400078e004a */
[----:B------:R-:W-:Y:S01]  /*2740*/  IMAD.MOV.U32 R17, RZ, RZ, R75 ;  /* 0x000000ffff117224 */ /* 0x000fe200078e004b */
[----:B------:R-:W4:Y:S01]  /*2750*/  @P0 LDG.E.U16 R7, desc[UR16][R38.64] ;  /* 0x0000001026070981 */ /* 0x000f22000c1e1500 */
[----:B------:R-:W-:Y:S02]  /*2760*/  IMAD.MOV.U32 R14, RZ, RZ, R72 ;  /* 0x000000ffff0e7224 */ /* 0x000fe400078e0048 */
[----:B------:R-:W-:Y:S01]  /*2770*/  IMAD.MOV.U32 R15, RZ, RZ, R73 ;  /* 0x000000ffff0f7224 */ /* 0x000fe200078e0049 */
[----:B------:R-:W4:Y:S04]  /*2780*/  @P0 LDG.E.U16 R8, desc[UR16][R36.64] ;  /* 0x0000001024080981 */ /* 0x000f28000c1e1500 */
        /* <DEDUP_REMOVED lines=10> */
[----:B------:R-:W4:Y:S01]  /*2830*/  @P0 LDG.E.U16 R71, desc[UR16][R14.64] ;  /* 0x000000100e470981 */ /* 0x000f22000c1e1500 */
[----:B------:R-:W-:Y:S01]  /*2840*/  SHF.R.S32.HI R72, RZ, 0x6, R3 ;  /* 0x00000006ff487819 */ /* 0x000fe20000011403 */
[----:B------:R-:W-:-:S03]  /*2850*/  IMAD.SHL.U32 R3, R3, 0x2, RZ ;  /* 0x0000000203037824 */ /* 0x000fc600078e00ff */
[----:B------:R-:W-:-:S04]  /*2860*/  SGXT R72, R72, 0x1 ;  /* 0x000000014848781a */ /* 0x000fc80000000200 */
[----:B------:R-:W-:Y:S02]  /*2870*/  LOP3.LUT R72, R72, 0x90, RZ, 0xc0, !PT ;  /* 0x0000009048487812 */ /* 0x000fe400078ec0ff */
[----:B------:R-:W-:Y:S02]  /*2880*/  SHF.R.S32.HI R57, RZ, 0x1f, R96 ;  /* 0x0000001fff397819 */ /* 0x000fe40000011460 */
[----:B------:R-:W-:Y:S01]  /*2890*/  LOP3.LUT R72, R72, 0x7e, R3, 0x78, !PT ;  /* 0x0000007e48487812 */ /* 0x000fe200078e7803 */
[----:B0-----:R-:W-:Y:S01]  /*28a0*/  UIADD3 UR5, UPT, UPT, UR4, 0xf, URZ ;  /* 0x0000000f04057890 */ /* 0x001fe2000fffe0ff */
[----:B------:R-:W-:Y:S01]  /*28b0*/  SHF.L.U64.HI R57, R96, 0x1, R57 ;  /* 0x0000000160397819 */ /* 0x000fe20000010239 */
[----:B------:R-:W-:Y:S02]  /*28c0*/  IMAD.SHL.U32 R81, R12, 0x10, RZ ;  /* 0x000000100c517824 */ /* 0x000fe400078e00ff */
[----:B------:R-:W-:Y:S02]  /*28d0*/  USHF.R.S32.HI UR4, URZ, 0x1f, UR5 ;  /* 0x0000001fff047899 */ /* 0x000fe40008011405 */
[----:B------:R-:W-:-:S02]  /*28e0*/  IMAD.WIDE R56, R81, 0x2, R56 ;  /* 0x0000000251387825 */ /* 0x000fc400078e0238 */
[----:B------:R-:W-:Y:S01]  /*28f0*/  ULEA.HI UR4, UR4, UR5, URZ, 0x4 ;  /* 0x0000000504047291 */ /* 0x000fe2000f8f20ff */
[----:B------:R-:W-:Y:S02]  /*2900*/  ISETP.NE.U32.AND P0, PT, R95, RZ, PT ;  /* 0x000000ff5f00720c */ /* 0x000fe40003f05070 */
[----:B------:R-:W-:Y:S01]  /*2910*/  IADD3 R85, P1, PT, R56, UR20, RZ ;  /* 0x0000001438557c10 */ /* 0x000fe2000ff3e0ff */
[----:B------:R-:W-:-:S03]  /*2920*/  USHF.R.S32.HI UR4, URZ, 0x4, UR4 ;  /* 0x00000004ff047899 */ /* 0x000fc60008011404 */
[----:B------:R-:W-:Y:S01]  /*2930*/  IADD3.X R80, PT, PT, R57, UR21, RZ, P1, !PT ;  /* 0x0000001539507c10 */ /* 0x000fe20008ffe4ff */
[----:B------:R-:W-:Y:S01]  /*2940*/  UISETP.LT.AND UP1, UPT, UR4, 0x1, UPT ;  /* 0x000000010400788c */ /* 0x000fe2000bf21270 */
[----:B------:R-:W-:-:S03]  /*2950*/  ISETP.LT.OR P1, PT, R62, 0x10, P0 ;  /* 0x000000103e00780c */ /* 0x000fc60000721670 */
[----:B------:R-:W-:Y:S01]  /*2960*/  USEL UR4, UR4, 0x1, !UP1 ;  /* 0x0000000104047887 */ /* 0x000fe2000c800000 */
[----:B------:R-:W-:-:S03]  /*2970*/  SHF.R.S32.HI R3, RZ, 0x1f, R12 ;  /* 0x0000001fff037819 */ /* 0x000fc6000001140c */
[----:B------:R-:W-:Y:S02]  /*2980*/  UIADD3 UR9, UPT, UPT, UR4, -0x1, URZ ;  /* 0xffffffff04097890 */ /* 0x000fe4000fffe0ff */
[----:B------:R-:W-:Y:S02]  /*2990*/  UIADD3 UR18, UPT, UPT, UR15, 0x80, URZ ;  /* 0x000000800f127890 */ /* 0x000fe4000fffe0ff */
[----:B------:R-:W-:Y:S01]  /*29a0*/  UISETP.NE.U32.AND UP1, UPT, UR9, URZ, UPT ;  /* 0x000000ff0900728c */ /* 0x000fe2000bf25070 */
[----:B------:R-:W-:Y:S01]  /*29b0*/  IMAD.SHL.U32 R83, R13, 0x10, RZ ;  /* 0x000000100d537824 */ /* 0x000fe200078e00ff */
[C---:B------:R-:W-:Y:S01]  /*29c0*/  SHF.L.U64.HI R115, R12.reuse, 0x1, R3 ;  /* 0x000000010c737819 */ /* 0x040fe20000010203 */
[----:B------:R-:W-:Y:S01]  /*29d0*/  IMAD R82, R12, 0xf, RZ ;  /* 0x0000000f0c527824 */ /* 0x000fe200078e02ff */
[----:B------:R-:W-:Y:S02]  /*29e0*/  SHF.R.S32.HI R3, RZ, 0x1f, R46 ;  /* 0x0000001fff037819 */ /* 0x000fe4000001142e */
[----:B------:R-:W-:-:S02]  /*29f0*/  SHF.R.S32.HI R12, RZ, 0x1f, R51 ;  /* 0x0000001fff0c7819 */ /* 0x000fc40000011433 */
[----:B------:R-:W-:Y:S02]  /*2a00*/  SHF.R.S32.HI R56, RZ, 0x1f, R55 ;  /* 0x0000001fff387819 */ /* 0x000fe40000011437 */
[----:B------:R-:W-:Y:S01]  /*2a10*/  SHF.R.S32.HI R13, RZ, 0x1f, R58 ;  /* 0x0000001fff0d7819 */ /* 0x000fe2000001143a */
[----:B--2---:R-:W-:Y:S04]  /*2a20*/  STS.U16 [R72+UR14], R4 ;  /* 0x0000000448007988 */ /* 0x004fe8000800040e */
[----:B---3--:R0:W-:Y:S04]  /*2a30*/  STS.U16 [R72+UR14+0x100], R5 ;  /* 0x0001000548007988 */ /* 0x0081e8000800040e */
[----:B----4-:R-:W-:Y:S04]  /*2a40*/  STS.U16 [R72+UR14+0x200], R6 ;  /* 0x0002000648007988 */ /* 0x010fe8000800040e */
[----:B------:R1:W-:Y:S04]  /*2a50*/  STS.U16 [R72+UR14+0x300], R7 ;  /* 0x0003000748007988 */ /* 0x0003e8000800040e */
[----:B------:R2:W-:Y:S04]  /*2a60*/  STS.U16 [R72+UR14+0x400], R8 ;  /* 0x0004000848007988 */ /* 0x0005e8000800040e */
[----:B------:R-:W-:Y:S04]  /*2a70*/  STS.U16 [R72+UR14+0x500], R9 ;  /* 0x0005000948007988 */ /* 0x000fe8000800040e */
[----:B------:R3:W-:Y:S04]  /*2a80*/  STS.U16 [R72+UR14+0x600], R10 ;  /* 0x0006000a48007988 */ /* 0x0007e8000800040e */
        /* <DEDUP_REMOVED lines=8> */
[----:B------:R2:W-:Y:S01]  /*2b10*/  STS.U16 [R72+UR14+0xf00], R71 ;  /* 0x000f004748007988 */ /* 0x0005e2000800040e */
[----:B------:R0:W-:Y:S06]  /*2b20*/  MEMBAR.ALL.CTA ;  /* 0x0000000000007992 */ /* 0x0001ec0000008000 */
[----:B0-----:R-:W0:Y:S01]  /*2b30*/  FENCE.VIEW.ASYNC.S ;  /* 0x00000000000073c6 */ /* 0x001e220000000000 */
[----:B------:R-:W-:-:S02]  /*2b40*/  SHF.R.S32.HI R5, RZ, 0x1f, R54 ;  /* 0x0000001fff057819 */ /* 0x000fc40000011436 */
[----:B-1----:R-:W-:Y:S02]  /*2b50*/  SHF.R.S32.HI R7, RZ, 0x1f, R48 ;  /* 0x0000001fff077819 */ /* 0x002fe40000011430 */
[----:B------:R-:W-:Y:S02]  /*2b60*/  SHF.R.S32.HI R4, RZ, 0x1f, R49 ;  /* 0x0000001fff047819 */ /* 0x000fe40000011431 */
[----:B------:R-:W-:Y:S02]  /*2b70*/  SHF.R.S32.HI R6, RZ, 0x1f, R53 ;  /* 0x0000001fff067819 */ /* 0x000fe40000011435 */
[----:B--2---:R-:W-:Y:S02]  /*2b80*/  SHF.R.S32.HI R8, RZ, 0x1f, R61 ;  /* 0x0000001fff087819 */ /* 0x004fe4000001143d */
[----:B---3--:R-:W-:Y:S02]  /*2b90*/  SHF.R.S32.HI R10, RZ, 0x1f, R47 ;  /* 0x0000001fff0a7819 */ /* 0x008fe4000001142f */
[----:B------:R-:W-:-:S02]  /*2ba0*/  SHF.R.S32.HI R9, RZ, 0x1f, R50 ;  /* 0x0000001fff097819 */ /* 0x000fc40000011432 */
[----:B----4-:R-:W-:Y:S01]  /*2bb0*/  SHF.R.S32.HI R11, RZ, 0x1f, R52 ;  /* 0x0000001fff0b7819 */ /* 0x010fe20000011434 */
[----:B0-----:R-:W-:Y:S06]  /*2bc0*/  BAR.SYNC.DEFER_BLOCKING 0x0 ;  /* 0x0000000000007b1d */ /* 0x001fec0000010000 */
[----:B------:R-:W-:Y:S05]  /*2bd0*/  @P1 BRA `(.L_x_7) ;  /* 0x00000000002c1947 */ /* 0x000fea0003800000 */
[----:B------:R-:W-:Y:S01]  /*2be0*/  USHF.R.U32.HI UR6, URZ, 0x4, UR14 ;  /* 0x00000004ff067899 */ /* 0x000fe2000801160e */
[----:B------:R-:W-:Y:S01]  /*2bf0*/  UMOV UR4, UR7 ;  /* 0x0000000700047c82 */ /* 0x000fe20008000000 */
[----:B------:R-:W-:Y:S02]  /*2c00*/  UMOV UR5, URZ ;  /* 0x000000ff00057c82 */ /* 0x000fe40008000000 */
[----:B------:R-:W-:Y:S01]  /*2c10*/  USGXT.U32 UR6, UR6, 0xe ;  /* 0x0000000e0606789a */ /* 0x000fe20008000000 */
[----:B------:R-:W-:Y:S01]  /*2c20*/  UMOV UR12, 0x0 ;  /* 0x00000000000c7882 */ /* 0x000fe20000000000 */
[----:B------:R-:W-:Y:S01]  /*2c30*/  UMOV UR13, 0x8200490 ;  /* 0x08200490000d7882 */ /* 0x000fe20000000000 */
[----:B------:R-:W-:Y:S01]  /*2c40*/  UMOV UR7, 0xc0004010 ;  /* 0xc000401000077882 */ /* 0x000fe20000000000 */
[----:B------:R-:W-:-:S05]  /*2c50*/  UMOV UR4, UR4 ;  /* 0x0000000400047c82 */ /* 0x000fca0008000000 */
[----:B------:R0:W-:Y:S01]  /*2c60*/  UTCHMMA tmem[UR18], gdesc[UR6], tmem[UR15], tmem[UR12], idesc[UR13], !UPT ;  /* 0x00ff0c06120079ea */ /* 0x0001e2000f80000f */
[----:B------:R0:W-:Y:S01]  /*2c70*/  UTCBAR [UR4], URZ ;  /* 0x000000ff040073e9 */ /* 0x0001e200080000ff */
[----:B------:R-:W-:Y:S01]  /*2c80*/  NOP ;  /* 0x0000000000007918 */ /* 0x000fe20000000000 */
.L_x_7:
[----:B------:R-:W-:Y:S01]  /*2c90*/  SHF.R.S32.HI R57, RZ, 0x1f, R60 ;  /* 0x0000001fff397819 */ /* 0x000fe2000001143c */
[----:B0-----:R-:W-:Y:S01]  /*2ca0*/  UMOV UR4, URZ ;  /* 0x000000ff00047c82 */ /* 0x001fe20008000000 */
[----:B------:R-:W-:Y:S01]  /*2cb0*/  SHF.R.S32.HI R63, RZ, 0x1f, R82 ;  /* 0x0000001fff3f7819 */ /* 0x000fe20000011452 */
[----:B------:R-:W-:Y:S06]  /*2cc0*/  BRA.U !UP1, `(.L_x_8) ;  /* 0x0000000d09507547 */ /* 0x000fec000b800000 */
[----:B------:R-:W-:Y:S01]  /*2cd0*/  UIADD3 UR5, UPT, UPT, UR14, 0x1000, URZ ;  /* 0x000010000e057890 */ /* 0x000fe2000fffe0ff */
[----:B------:R-:W-:Y:S01]  /*2ce0*/  SHF.L.U64.HI R113, R46, 0x1, R3 ;  /* 0x000000012e717819 */ /* 0x000fe20000010203 */
[----:B------:R-:W-:Y:S01]  /*2cf0*/  UMOV UR12, UR9 ;  /* 0x00000009000c7c82 */ /* 0x000fe20008000000 */
[----:B------:R-:W-:Y:S01]  /*2d00*/  SHF.L.U64.HI R111, R54, 0x1, R5 ;  /* 0x00000001366f7819 */ /* 0x000fe20000010205 */
[----:B------:R-:W-:Y:S01]  /*2d10*/  USHF.R.U32.HI UR5, URZ, 0x4, UR5 ;  /* 0x00000004ff057899 */ /* 0x000fe20008011605 */
[----:B------:R-:W-:Y:S01]  /*2d20*/  SHF.L.U64.HI R109, R48, 0x1, R7 ;  /* 0x00000001306d7819 */ /* 0x000fe20000010207 */
[----:B------:R-:W-:Y:S01]  /*2d30*/  UMOV UR13, 0x1 ;  /* 0x00000001000d7882 */ /* 0x000fe20000000000 */
[----:B------:R-:W-:Y:S01]  /*2d40*/  SHF.L.U64.HI R107, R49, 0x1, R4 ;  /* 0x00000001316b7819 */ /* 0x000fe20000010204 */
[----:B------:R-:W-:Y:S01]  /*2d50*/  USGXT.U32 UR8, UR5, 0xe ;  /* 0x0000000e0508789a */ /* 0x000fe20008000000 */
[----:B------:R-:W-:Y:S02]  /*2d60*/  SHF.L.U64.HI R105, R53, 0x1, R6 ;  /* 0x0000000135697819 */ /* 0x000fe40000010206 */
[----:B------:R-:W-:Y:S01]  /*2d70*/  SHF.L.U64.HI R103, R61, 0x1, R8 ;  /* 0x000000013d677819 */ /* 0x000fe20000010208 */
[----:B------:R-:W-:Y:S01]  /*2d80*/  UMOV UR5, URZ ;  /* 0x000000ff00057c82 */ /* 0x000fe20008000000 */
[----:B------:R-:W-:-:S02]  /*2d90*/  SHF.L.U64.HI R101, R47, 0x1, R10 ;  /* 0x000000012f657819 */ /* 0x000fc4000001020a */
[----:B------:R-:W-:Y:S02]  /*2da0*/  SHF.L.U64.HI R99, R50, 0x1, R9 ;  /* 0x0000000132637819 */ /* 0x000fe40000010209 */
[----:B------:R-:W-:Y:S02]  /*2db0*/  SHF.L.U64.HI R97, R51, 0x1, R12 ;  /* 0x0000000133617819 */ /* 0x000fe4000001020c */
[----:B------:R-:W-:Y:S02]  /*2dc0*/  SHF.L.U64.HI R95, R52, 0x1, R11 ;  /* 0x00000001345f7819 */ /* 0x000fe4000001020b */
[----:B------:R-:W-:Y:S02]  /*2dd0*/  SHF.L.U64.HI R93, R55, 0x1, R56 ;  /* 0x00000001375d7819 */ /* 0x000fe40000010238 */
[----:B------:R-:W-:Y:S02]  /*2de0*/  SHF.L.U64.HI R91, R58, 0x1, R13 ;  /* 0x000000013a5b7819 */ /* 0x000fe4000001020d */
[----:B------:R-:W-:-:S02]  /*2df0*/  SHF.L.U64.HI R89, R60, 0x1, R57 ;  /* 0x000000013c597819 */ /* 0x000fc40000010239 */
[----:B------:R-:W-:-:S07]  /*2e00*/  SHF.L.U64.HI R87, R82, 0x1, R63 ;  /* 0x0000000152577819 */ /* 0x000fce000001023f */
.L_x_11:
[----:B------:R-:W-:Y:S02]  /*2e10*/  ISETP.GT.AND P5, PT, R64, 0x2, PT ;  /* 0x000000024000780c */ /* 0x000fe40003fa4270 */
[-C--:B------:R-:W-:Y:S02]  /*2e20*/  LEA R4, P1, R46, R85.reuse, 0x1 ;  /* 0x000000552e047211 */ /* 0x080fe400078208ff */
[----:B------:R-:W-:Y:S02]  /*2e30*/  PRMT R56, RZ, 0x7610, R56 ;  /* 0x00007610ff387816 */ /* 0x000fe40000000038 */
[----:B------:R-:W-:Y:S01]  /*2e40*/  LEA R6, P3, R54, R85, 0x1 ;  /* 0x0000005536067211 */ /* 0x000fe200078608ff */
[----:B------:R-:W-:Y:S01]  /*2e50*/  IMAD.X R5, R80, 0x1, R113, P1 ;  /* 0x0000000150057824 */ /* 0x000fe200008e0671 */
[C---:B------:R-:W-:Y:S02]  /*2e60*/  ISETP.GT.AND P4, PT, R64.reuse, 0x3, PT ;  /* 0x000000034000780c */ /* 0x040fe40003f84270 */
[----:B------:R-:W-:-:S03]  /*2e70*/  ISETP.GT.AND P1, PT, R64, 0x4, PT ;  /* 0x000000044000780c */ /* 0x000fc60003f24270 */
[----:B------:R0:W2:Y:S01]  /*2e80*/  @P5 LDG.E.U16 R56, desc[UR16][R4.64] ;  /* 0x0000001004385981 */ /* 0x0000a2000c1e1500 */
[-C--:B------:R-:W-:Y:S01]  /*2e90*/  LEA R8, P5, R48, R85.reuse, 0x1 ;  /* 0x0000005530087211 */ /* 0x080fe200078a08ff */
[----:B------:R-:W-:Y:S01]  /*2ea0*/  IMAD.X R7, R80, 0x1, R111, P3 ;  /* 0x0000000150077824 */ /* 0x000fe200018e066f */
[----:B------:R-:W-:Y:S02]  /*2eb0*/  ISETP.GT.AND P3, PT, R64, 0x5, PT ;  /* 0x000000054000780c */ /* 0x000fe40003f64270 */
[----:B------:R-:W-:Y:S01]  /*2ec0*/  PRMT R57, RZ, 0x7610, R57 ;  /* 0x00007610ff397816 */ /* 0x000fe20000000039 */
[C---:B------:R-:W-:Y:S01]  /*2ed0*/  IMAD.X R9, R80.reuse, 0x1, R109, P5 ;  /* 0x0000000150097824 */ /* 0x040fe200028e066d */
[----:B------:R-:W-:Y:S02]  /*2ee0*/  LEA R10, P5, R49, R85, 0x1 ;  /* 0x00000055310a7211 */ /* 0x000fe400078a08ff */
[----:B------:R-:W-:Y:S02]  /*2ef0*/  PRMT R63, RZ, 0x7610, R63 ;  /* 0x00007610ff3f7816 */ /* 0x000fe4000000003f */
[----:B------:R-:W-:Y:S01]  /*2f00*/  PRMT R66, RZ, 0x7610, R66 ;  /* 0x00007610ff427816 */ /* 0x000fe20000000042 */
[----:B------:R-:W-:Y:S01]  /*2f10*/  IMAD.X R11, R80, 0x1, R107, P5 ;  /* 0x00000001500b7824 */ /* 0x000fe200028e066b */
[----:B------:R-:W2:Y:S04]  /*2f20*/  @P4 LDG.E.U16 R57, desc[UR16][R6.64] ;  /* 0x0000001006394981 */ /* 0x000ea8000c1e1500 */
[----:B------:R1:W3:Y:S04]  /*2f30*/  @P1 LDG.E.U16 R63, desc[UR16][R8.64] ;  /* 0x00000010083f1981 */ /* 0x0002e8000c1e1500 */
[----:B------:R4:W3:Y:S01]  /*2f40*/  @P3 LDG.E.U16 R66, desc[UR16][R10.64] ;  /* 0x000000100a423981 */ /* 0x0008e2000c1e1500 */
[----:B------:R-:W-:-:S02]  /*2f50*/  ISETP.GT.AND P1, PT, R64, 0x7, PT ;  /* 0x000000074000780c */ /* 0x000fc40003f24270 */
[-C--:B------:R-:W-:Y:S02]  /*2f60*/  LEA R12, P5, R61, R85.reuse, 0x1 ;  /* 0x000000553d0c7211 */ /* 0x080fe400078a08ff */
[----:B------:R-:W-:Y:S02]  /*2f70*/  PRMT R68, RZ, 0x7610, R68 ;  /* 0x00007610ff447816 */ /* 0x000fe40000000044 */
[----:B------:R-:W-:Y:S01]  /*2f80*/  ISETP.GT.AND P4, PT, R64, 0x6, PT ;  /* 0x000000064000780c */ /* 0x000fe20003f84270 */
[----:B------:R-:W-:Y:S01]  /*2f90*/  IMAD.X R13, R80, 0x1, R103, P5 ;  /* 0x00000001500d7824 */ /* 0x000fe200028e0667 */
[----:B0-----:R-:W-:Y:S02]  /*2fa0*/  LEA R4, P6, R53, R85, 0x1 ;  /* 0x0000005535047211 */ /* 0x001fe400078c08ff */
[----:B------:R-:W-:-:S03]  /*2fb0*/  PRMT R65, RZ, 0x7610, R65 ;  /* 0x00007610ff417816 */ /* 0x000fc60000000041 */
[----:B------:R-:W5:Y:S01]  /*2fc0*/  @P1 LDG.E.U16 R68, desc[UR16][R12.64] ;  /* 0x000000100c441981 */ /* 0x000f62000c1e1500 */
[----:B------:R-:W-:Y:S01]  /*2fd0*/  ISETP.GT.AND P1, PT, R64, 0x9, PT ;  /* 0x000000094000780c */ /* 0x000fe20003f24270 */
[----:B------:R-:W-:Y:S01]  /*2fe0*/  IMAD.X R5, R80, 0x1, R105, P6 ;  /* 0x0000000150057824 */ /* 0x000fe200030e0669 */
[-C--:B-1----:R-:W-:Y:S02]  /*2ff0*/  LEA R8, P5, R50, R85.reuse, 0x1 ;  /* 0x0000005532087211 */ /* 0x082fe400078a08ff */
[----:B------:R-:W-:Y:S02]  /*3000*/  LEA R6, P6, R47, R85, 0x1 ;  /* 0x000000552f067211 */ /* 0x000fe400078c08ff */
[----:B------:R-:W-:Y:S01]  /*3010*/  PRMT R70, RZ, 0x7610, R70 ;  /* 0x00007610ff467816 */ /* 0x000fe20000000046 */
[----:B------:R0:W5:Y:S01]  /*3020*/  @P4 LDG.E.U16 R65, desc[UR16][R4.64] ;  /* 0x0000001004414981 */ /* 0x000162000c1e1500 */
[----:B------:R-:W-:Y:S01]  /*3030*/  IMAD.X R9, R80, 0x1, R99, P5 ;  /* 0x0000000150097824 */ /* 0x000fe200028e0663 */
[----:B------:R-:W-:-:S02]  /*3040*/  ISETP.GT.AND P3, PT, R64, 0x8, PT ;  /* 0x000000084000780c */ /* 0x000fc40003f64270 */
[----:B------:R-:W-:Y:S01]  /*3050*/  ISETP.GT.AND P4, PT, R64, 0xa, PT ;  /* 0x0000000a4000780c */ /* 0x000fe20003f84270 */
[----:B------:R-:W-:Y:S01]  /*3060*/  IMAD.X R7, R80, 0x1, R101, P6 ;  /* 0x0000000150077824 */ /* 0x000fe200030e0665 */
[-C--:B----4-:R-:W-:Y:S01]  /*3070*/  LEA R10, P6, R51, R85.reuse, 0x1 ;  /* 0x00000055330a7211 */ /* 0x090fe200078c08ff */
[----:B------:R-:W5:Y:S01]  /*3080*/  @P1 LDG.E.U16 R70, desc[UR16][R8.64] ;  /* 0x0000001008461981 */ /* 0x000f62000c1e1500 */
[----:B------:R-:W-:Y:S02]  /*3090*/  PRMT R67, RZ, 0x7610, R67 ;  /* 0x00007610ff437816 */ /* 0x000fe40000000043 */
[-C--:B0-----:R-:W-:Y:S01]  /*30a0*/  LEA R4, P1, R52, R85.reuse, 0x1 ;  /* 0x0000005534047211 */ /* 0x081fe200078208ff */
[----:B------:R-:W-:Y:S01]  /*30b0*/  IMAD.X R11, R80, 0x1, R97, P6 ;  /* 0x00000001500b7824 */ /* 0x000fe200030e0661 */
[----:B------:R-:W-:Y:S02]  /*30c0*/  PRMT R69, RZ, 0x7610, R69 ;  /* 0x00007610ff457816 */ /* 0x000fe40000000045 */
[----:B------:R-:W-:Y:S01]  /*30d0*/  ISETP.GT.AND P5, PT, R64, 0xb, PT ;  /* 0x0000000b4000780c */ /* 0x000fe20003fa4270 */
[----:B------:R-:W-:Y:S01]  /*30e0*/  IMAD.X R5, R80, 0x1, R95, P1 ;  /* 0x0000000150057824 */ /* 0x000fe200008e065f */
[----:B------:R-:W-:Y:S01]  /*30f0*/  LEA R12, P6, R55, R85, 0x1 ;  /* 0x00000055370c7211 */ /* 0x000fe200078c08ff */
[----:B------:R0:W5:Y:S01]  /*3100*/  @P3 LDG.E.U16 R67, desc[UR16][R6.64] ;  /* 0x0000001006433981 */ /* 0x000162000c1e1500 */
[----:B------:R-:W-:-:S02]  /*3110*/  ISETP.GT.AND P1, PT, R64, RZ, PT ;  /* 0x000000ff4000720c */ /* 0x000fc40003f24270 */
[C---:B------:R-:W-:Y:S01]  /*3120*/  ISETP.GT.AND P3, PT, R64.reuse, 0xd, PT ;  /* 0x0000000d4000780c */ /* 0x040fe20003f64270 */
[----:B------:R-:W5:Y:S01]  /*3130*/  @P4 LDG.E.U16 R69, desc[UR16][R10.64] ;  /* 0x000000100a454981 */ /* 0x000f62000c1e1500 */
[----:B------:R-:W-:Y:S01]  /*3140*/  ISETP.GT.AND P4, PT, R64, 0xc, PT ;  /* 0x0000000c4000780c */ /* 0x000fe20003f84270 */
[----:B------:R-:W-:Y:S01]  /*3150*/  IMAD.X R13, R80, 0x1, R93, P6 ;  /* 0x00000001500d7824 */ /* 0x000fe200030e065d */
[----:B------:R-:W-:Y:S02]  /*3160*/  PRMT R74, RZ, 0x7610, R74 ;  /* 0x00007610ff4a7816 */ /* 0x000fe4000000004a */
[-C--:B0-----:R-:W-:Y:S02]  /*3170*/  LEA R6, P6, R58, R85.reuse, 0x1 ;  /* 0x000000553a067211 */ /* 0x081fe400078c08ff */
[----:B------:R-:W-:Y:S02]  /*3180*/  PRMT R71, RZ, 0x7610, R71 ;  /* 0x00007610ff477816 */ /* 0x000fe40000000047 */
[----:B------:R0:W5:Y:S01]  /*3190*/  @P5 LDG.E.U16 R74, desc[UR16][R4.64] ;  /* 0x00000010044a5981 */ /* 0x000162000c1e1500 */
[----:B------:R-:W-:Y:S01]  /*31a0*/  PRMT R76, RZ, 0x7610, R76 ;  /* 0x00007610ff4c7816 */ /* 0x000fe2000000004c */
[----:B------:R-:W-:Y:S01]  /*31b0*/  IMAD.X R7, R80, 0x1, R91, P6 ;  /* 0x0000000150077824 */ /* 0x000fe200030e065b */
[----:B------:R-:W-:-:S02]  /*31c0*/  LEA R8, P6, R60, R85, 0x1 ;  /* 0x000000553c087211 */ /* 0x000fc400078c08ff */
[----:B------:R-:W-:Y:S01]  /*31d0*/  PRMT R3, RZ, 0x7610, R3 ;  /* 0x00007610ff037816 */ /* 0x000fe20000000003 */
[----:B------:R-:W5:Y:S01]  /*31e0*/  @P4 LDG.E.U16 R71, desc[UR16][R12.64] ;  /* 0x000000100c474981 */ /* 0x000f62000c1e1500 */
[----:B0-----:R-:W-:-:S03]  /*31f0*/  @P1 IMAD.MOV.U32 R4, RZ, RZ, R85 ;  /* 0x000000ffff041224 */ /* 0x001fc600078e0055 */
[----:B------:R0:W5:Y:S01]  /*3200*/  @P3 LDG.E.U16 R76, desc[UR16][R6.64] ;  /* 0x00000010064c3981 */ /* 0x000162000c1e1500 */
[----:B------:R-:W-:Y:S01]  /*3210*/  @P1 IMAD.MOV.U32 R5, RZ, RZ, R80 ;  /* 0x000000ffff051224 */ /* 0x000fe200078e0050 */
[----:B------:R-:W-:Y:S01]  /*3220*/  ISETP.GT.AND P3, PT, R64, 0xe, PT ;  /* 0x0000000e4000780c */ /* 0x000fe20003f64270 */
[----:B------:R-:W-:Y:S01]  /*3230*/  IMAD.X R9, R80, 0x1, R89, P6 ;  /* 0x0000000150097824 */ /* 0x000fe200030e0659 */
[C---:B------:R-:W-:Y:S02]  /*3240*/  ISETP.GT.AND P4, PT, R64.reuse, 0xf, PT ;  /* 0x0000000f4000780c */ /* 0x040fe40003f84270 */
[----:B------:R-:W-:Y:S01]  /*3250*/  ISETP.GT.AND P6, PT, R64, 0x1, PT ;  /* 0x000000014000780c */ /* 0x000fe20003fc4270 */
[----:B------:R1:W5:Y:S01]  /*3260*/  @P1 LDG.E.U16 R3, desc[UR16][R4.64] ;  /* 0x0000001004031981 */ /* 0x000362000c1e1500 */
[-C--:B------:R-:W-:Y:S02]  /*3270*/  LEA R10, P5, R82, R85.reuse, 0x1 ;  /* 0x00000055520a7211 */ /* 0x080fe400078a08ff */
[----:B0-----:R-:W-:Y:S01]  /*3280*/  IADD3 R6, P1, PT, R46, R85, RZ ;  /* 0x000000552e067210 */ /* 0x001fe20007f3e0ff */
[----:B------:R-:W-:Y:S01]  /*3290*/  USHF.L.U32 UR4, UR4, 0x1f, URZ ;  /* 0x0000001f04047899 */ /* 0x000fe200080006ff */
[----:B------:R-:W-:Y:S01]  /*32a0*/  PRMT R13, RZ, 0x7610, R13 ;  /* 0x00007610ff0d7816 */ /* 0x000fe2000000000d */
[C---:B------:R-:W-:Y:S01]  /*32b0*/  IMAD.X R11, R80.reuse, 0x1, R87, P5 ;  /* 0x00000001500b7824 */ /* 0x040fe200028e0657 */
[----:B------:R-:W-:Y:S01]  /*32c0*/  PRMT R12, RZ, 0x7610, R12 ;  /* 0x00007610ff0c7816 */ /* 0x000fe2000000000c */
[----:B------:R-:W-:Y:S01]  /*32d0*/  IMAD.X R7, R80, 0x1, R115, P1 ;  /* 0x0000000150077824 */ /* 0x000fe200008e0673 */
[----:B------:R-:W-:Y:S01]  /*32e0*/  PRMT R78, RZ, 0x7610, R78 ;  /* 0x00007610ff4e7816 */ /* 0x000fe2000000004e */
[----:B-1----:R-:W-:Y:S01]  /*32f0*/  IMAD.U32 R4, RZ, RZ, UR4 ;  /* 0x00000004ff047e24 */ /* 0x002fe2000f8e00ff */
[----:B------:R-:W5:Y:S04]  /*3300*/  @P3 LDG.E.U16 R13, desc[UR16][R8.64] ;  /* 0x00000010080d3981 */ /* 0x000f68000c1e1500 */
[----:B------:R-:W5:Y:S04]  /*3310*/  @P4 LDG.E.U16 R78, desc[UR16][R10.64] ;  /* 0x000000100a4e4981 */ /* 0x000f68000c1e1500 */
[----:B------:R3:W5:Y:S01]  /*3320*/  @P6 LDG.E.U16 R12, desc[UR16][R6.64] ;  /* 0x00000010060c6981 */ /* 0x000762000c1e1500 */
[----:B------:R-:W0:Y:S01]  /*3330*/  SYNCS.PHASECHK.TRANS64.TRYWAIT P1, [UR11], R4 ;  /* 0x00000004ff0075a7 */ /* 0x000e22000802110b */
[----:B--2---:R-:W-:-:S02]  /*3340*/  PRMT R5, R56, 0x5410, R57 ;  /* 0x0000541038057816 */ /* 0x004fc40000000039 */
[----:B---3--:R-:W-:Y:S01]  /*3350*/  PRMT R6, R63, 0x5410, R66 ;  /* 0x000054103f067816 */ /* 0x008fe20000000042 */
[----:B0-----:R-:W-:Y:S06]  /*3360*/  @!P1 BRA `(.L_x_9) ;  /* 0x00000048005c9947 */ /* 0x001fec0003800000 */
.L_x_17:
[----:B-----5:R-:W-:Y:S01]  /*3370*/  PRMT R7, R65, 0x5410, R68 ;  /* 0x0000541041077816 */ /* 0x020fe20000000044 */
[----:B------:R-:W-:Y:S01]  /*3380*/  IMAD.WIDE R16, R83, 0x2, R16 ;  /* 0x0000000253107825 */ /* 0x000fe200078e0210 */
[----:B------:R-:W-:Y:S02]  /*3390*/  PRMT R8, R67, 0x5410, R70 ;  /* 0x0000541043087816 */ /* 0x000fe40000000046 */
[----:B------:R-:W-:Y:S01]  /*33a0*/  PRMT R9, R69, 0x5410, R74 ;  /* 0x0000541045097816 */ /* 0x000fe2000000004a */
[----:B------:R-:W-:Y:S01]  /*33b0*/  IMAD.WIDE R18, R83, 0x2, R18 ;  /* 0x0000000253127825 */ /* 0x000fe200078e0212 */
[----:B------:R-:W-:Y:S02]  /*33c0*/  PRMT R10, R71, 0x5410, R76 ;  /* 0x00005410470a7816 */ /* 0x000fe4000000004c */
[----:B------:R-:W-:Y:S01]  /*33d0*/  PRMT R11, R13, 0x5410, R78 ;  /* 0x000054100d0b7816 */ /* 0x000fe2000000004e */
[----:B------:R-:W-:Y:S01]  /*33e0*/  IMAD.WIDE R20, R83, 0x2, R20 ;  /* 0x0000000253147825 */ /* 0x000fe200078e0214 */
[----:B------:R-:W-:-:S02]  /*33f0*/  PRMT R4, R3, 0x5410, R12 ;  /* 0x0000541003047816 */ /* 0x000fc4000000000c */
[----:B------:R-:W-:Y:S01]  /*3400*/  ISETP.GE.AND P1, PT, R59, R64, PT ;  /* 0x000000403b00720c */ /* 0x000fe20003f26270 */
[C---:B------:R-:W-:Y:S01]  /*3410*/  IMAD.WIDE R22, R83.reuse, 0x2, R22 ;  /* 0x0000000253167825 */ /* 0x040fe200078e0216 */
[----:B------:R0:W-:Y:S01]  /*3420*/  STTM.x8 tmem[UR10+0x80], R4 ;  /* 0x00008004000079ed */ /* 0x0001e200081c000a */
[----:B------:R-:W1:Y:S01]  /*3430*/  FENCE.VIEW.ASYNC.T ;  /* 0x00000000000073c6 */ /* 0x000e620000000200 */
[----:B------:R-:W-:Y:S01]  /*3440*/  PRMT R3, RZ, 0x7610, R3 ;  /* 0x00007610ff037816 */ /* 0x000fe20000000003 */
[C---:B------:R-:W-:Y:S01]  /*3450*/  IMAD.WIDE R24, R83.reuse, 0x2, R24 ;  /* 0x0000000253187825 */ /* 0x040fe200078e0218 */
[----:B------:R-:W-:Y:S02]  /*3460*/  PRMT R13, RZ, 0x7610, R13 ;  /* 0x00007610ff0d7816 */ /* 0x000fe4000000000d */
[----:B------:R-:W-:Y:S01]  /*3470*/  PRMT R57, RZ, 0x7610, R57 ;  /* 0x00007610ff397816 */ /* 0x000fe20000000039 */
[----:B------:R-:W-:Y:S01]  /*3480*/  IMAD.WIDE R26, R83, 0x2, R26 ;  /* 0x00000002531a7825 */ /* 0x000fe200078e021a */
[----:B------:R-:W-:-:S02]  /*3490*/  PRMT R63, RZ, 0x7610, R63 ;  /* 0x00007610ff3f7816 */ /* 0x000fc4000000003f */
[----:B------:R-:W-:Y:S01]  /*34a0*/  PRMT R65, RZ, 0x7610, R65 ;  /* 0x00007610ff417816 */ /* 0x000fe20000000041 */
[C---:B------:R-:W-:Y:S01]  /*34b0*/  IMAD.WIDE R28, R83.reuse, 0x2, R28 ;  /* 0x00000002531c7825 */ /* 0x040fe200078e021c */
[----:B-1----:R-:W-:Y:S01]  /*34c0*/  BAR.SYNC.DEFER_BLOCKING 0x0 ;  /* 0x0000000000007b1d */ /* 0x002fe20000010000 */
[----:B------:R-:W-:Y:S02]  /*34d0*/  PRMT R67, RZ, 0x7610, R67 ;  /* 0x00007610ff437816 */ /* 0x000fe40000000043 */
[----:B------:R-:W-:Y:S01]  /*34e0*/  PRMT R69, RZ, 0x7610, R69 ;  /* 0x00007610ff457816 */ /* 0x000fe20000000045 */
[C---:B------:R-:W-:Y:S01]  /*34f0*/  IMAD.WIDE R30, R83.reuse, 0x2, R30 ;  /* 0x00000002531e7825 */ /* 0x040fe200078e021e */
[----:B------:R-:W-:Y:S02]  /*3500*/  PRMT R71, RZ, 0x7610, R71 ;  /* 0x00007610ff477816 */ /* 0x000fe40000000047 */
[----:B------:R-:W-:Y:S01]  /*3510*/  PRMT R73, RZ, 0x7610, R73 ;  /* 0x00007610ff497816 */ /* 0x000fe20000000049 */
[----:B------:R-:W-:Y:S01]  /*3520*/  IMAD.WIDE R32, R83, 0x2, R32 ;  /* 0x0000000253207825 */ /* 0x000fe200078e0220 */
[----:B------:R-:W-:-:S02]  /*3530*/  PRMT R75, RZ, 0x7610, R75 ;  /* 0x00007610ff4b7816 */ /* 0x000fc4000000004b */
[----:B0-----:R-:W-:Y:S01]  /*3540*/  PRMT R5, RZ, 0x7610, R5 ;  /* 0x00007610ff057816 */ /* 0x001fe20000000005 */
[C---:B------:R-:W-:Y:S01]  /*3550*/  IMAD.WIDE R34, R83.reuse, 0x2, R34 ;  /* 0x0000000253227825 */ /* 0x040fe200078e0222 */
[----:B------:R-:W-:Y:S02]  /*3560*/  PRMT R7, RZ, 0x7610, R7 ;  /* 0x00007610ff077816 */ /* 0x000fe40000000007 */
[----:B------:R-:W-:Y:S01]  /*3570*/  PRMT R9, RZ, 0x7610, R9 ;  /* 0x00007610ff097816 */ /* 0x000fe20000000009 */
[C---:B------:R-:W-:Y:S01]  /*3580*/  IMAD.WIDE R36, R83.reuse, 0x2, R36 ;  /* 0x0000000253247825 */ /* 0x040fe200078e0224 */
[----:B------:R-:W-:Y:S02]  /*3590*/  PRMT R11, RZ, 0x7610, R11 ;  /* 0x00007610ff0b7816 */ /* 0x000fe4000000000b */
[----:B------:R-:W-:Y:S01]  /*35a0*/  PRMT R77, RZ, 0x7610, R77 ;  /* 0x00007610ff4d7816 */ /* 0x000fe2000000004d */
[----:B------:R-:W-:Y:S01]  /*35b0*/  IMAD.WIDE R38, R83, 0x2, R38 ;  /* 0x0000000253267825 */ /* 0x000fe200078e0226 */
[----:B------:R-:W-:-:S03]  /*35c0*/  PRMT R79, RZ, 0x7610, R79 ;  /* 0x00007610ff4f7816 */ /* 0x000fc6000000004f */
[C---:B------:R-:W-:Y:S01]  /*35d0*/  IMAD.WIDE R40, R83.reuse, 0x2, R40 ;  /* 0x0000000253287825 */ /* 0x040fe200078e0228 */
[----:B------:R-:W2:Y:S03]  /*35e0*/  @!P1 LDG.E.U16 R9, desc[UR16][R38.64] ;  /* 0x0000001026099981 */ /* 0x000ea6000c1e1500 */
[C---:B------:R-:W-:Y:S01]  /*35f0*/  IMAD.WIDE R42, R83.reuse, 0x2, R42 ;  /* 0x00000002532a7825 */ /* 0x040fe200078e022a */
[----:B------:R-:W3:Y:S03]  /*3600*/  @!P1 LDG.E.U16 R7, desc[UR16][R40.64] ;  /* 0x0000001028079981 */ /* 0x000ee6000c1e1500 */
[C---:B------:R-:W-:Y:S01]  /*3610*/  IMAD.WIDE R44, R83.reuse, 0x2, R44 ;  /* 0x00000002532c7825 */ /* 0x040fe200078e022c */
[----:B------:R-:W4:Y:S03]  /*3620*/  @!P1 LDG.E.U16 R5, desc[UR16][R42.64] ;  /* 0x000000102a059981 */ /* 0x000f26000c1e1500 */
[----:B------:R-:W-:Y:S01]  /*3630*/  IMAD.WIDE R14, R83, 0x2, R14 ;  /* 0x00000002530e7825 */ /* 0x000fe200078e020e */
[----:B------:R-:W4:Y:S04]  /*3640*/  @!P1 LDG.E.U16 R3, desc[UR16][R44.64] ;  /* 0x000000102c039981 */ /* 0x000f28000c1e1500 */
        /* <DEDUP_REMOVED lines=11> */
[----:B------:R-:W4:Y:S01]  /*3700*/  @!P1 LDG.E.U16 R79, desc[UR16][R14.64] ;  /* 0x000000100e4f9981 */ /* 0x000f22000c1e1500 */
[----:B------:R-:W-:Y:S01]  /*3710*/  BAR.SYNC.DEFER_BLOCKING 0x0 ;  /* 0x0000000000007b1d */ /* 0x000fe20000010000 */
[----:B------:R-:W-:-:S04]  /*3720*/  ULEA UR11, UR13, UR14, 0x3 ;  /* 0x0000000e0d0b7291 */ /* 0x000fc8000f8e18ff */
[----:B------:R-:W-:Y:S01]  /*3730*/  UIADD3 UR11, UPT, UPT, UR11, 0x2000, URZ ;  /* 0x000020000b0b7890 */ /* 0x000fe2000fffe0ff */
[----:B--2---:R0:W-:Y:S04]  /*3740*/  STS.U16 [R72+UR14+0x1300], R9 ;  /* 0x0013000948007988 */ /* 0x0041e8000800040e */
[----:B---3--:R0:W-:Y:S04]  /*3750*/  STS.U16 [R72+UR14+0x1200], R7 ;  /* 0x0012000748007988 */ /* 0x0081e8000800040e */
[----:B----4-:R0:W-:Y:S04]  /*3760*/  STS.U16 [R72+UR14+0x1100], R5 ;  /* 0x0011000548007988 */ /* 0x0101e8000800040e */
        /* <DEDUP_REMOVED lines=14> */
[----:B-1----:R-:W1:Y:S02]  /*3850*/  FENCE.VIEW.ASYNC.S ;  /* 0x00000000000073c6 */ /* 0x002e640000000000 */
[----:B-1----:R-:W-:Y:S06]  /*3860*/  BAR.SYNC.DEFER_BLOCKING 0x0 ;  /* 0x0000000000007b1d */ /* 0x002fec0000010000 */
[----:B------:R-:W-:Y:S05]  /*3870*/  @P0 BRA `(.L_x_10) ;  /* 0x0000000000240947 */ /* 0x000fea0003800000 */
[----:B------:R-:W-:Y:S01]  /*3880*/  UMOV UR6, UR11 ;  /* 0x0000000b00067c82 */ /* 0x000fe20008000000 */
[----:B------:R-:W-:Y:S01]  /*3890*/  UMOV UR7, URZ ;  /* 0x000000ff00077c82 */ /* 0x000fe20008000000 */
[----:B------:R-:W-:Y:S01]  /*38a0*/  UMOV UR9, 0xc0004010 ;  /* 0xc000401000097882 */ /* 0x000fe20000000000 */
[----:B------:R-:W-:Y:S01]  /*38b0*/  UMOV UR20, 0x0 ;  /* 0x0000000000147882 */ /* 0x000fe20000000000 */
[----:B------:R-:W-:Y:S01]  /*38c0*/  UMOV UR21, 0x8200490 ;  /* 0x0820049000157882 */ /* 0x000fe20000000000 */
[----:B------:R-:W-:Y:S01]  /*38d0*/  UMOV UR4, UR6 ;  /* 0x0000000600047c82 */ /* 0x000fe20008000000 */
[----:B------:R1:W-:Y:S01]  /*38e0*/  UTCHMMA tmem[UR18], gdesc[UR8], tmem[UR15], tmem[UR20], idesc[UR21], UPT ;  /* 0x00ff1408120079ea */ /* 0x0003e2000b80000f */
[----:B------:R1:W-:Y:S01]  /*38f0*/  UTCBAR [UR4], URZ ;  /* 0x000000ff040073e9 */ /* 0x0003e200080000ff */
[----:B------:R-:W-:Y:S02]  /*3900*/  NOP ;  /* 0x0000000000007918 */ /* 0x000fe40000000000 */
.L_x_10:
[----:B------:R-:W-:Y:S01]  /*3910*/  UIADD3 UR13, UPT, UPT, UR13, 0x1, URZ ;  /* 0x000000010d0d7890 */ /* 0x000fe2000fffe0ff */
[----:B------:R-:W-:Y:S01]  /*3920*/  IMAD.MOV.U32 R4, RZ, RZ, R85 ;  /* 0x000000ffff047224 */ /* 0x000fe200078e0055 */
[----:B------:R-:W-:Y:S01]  /*3930*/  UIADD3 UR12, UPT, UPT, UR12, -0x1, URZ ;  /* 0xffffffff0c0c7890 */ /* 0x000fe2000fffe0ff */
[----:B0-----:R-:W-:Y:S01]  /*3940*/  IMAD.MOV.U32 R5, RZ, RZ, R80 ;  /* 0x000000ffff057224 */ /* 0x001fe200078e0050 */
[----:B------:R-:W-:Y:S01]  /*3950*/  UISETP.GT.AND UP1, UPT, UR13, 0x1, UPT ;  /* 0x000000010d00788c */ /* 0x000fe2000bf24270 */
[----:B------:R-:W-:Y:S02]  /*3960*/  VIADD R64, R64, 0xfffffff0 ;  /* 0xfffffff040407836 */ /* 0x000fe40000000000 */
[----:B------:R-:W-:Y:S01]  /*3970*/  IMAD.WIDE R4, R81, 0x2, R4 ;  /* 0x0000000251047825 */ /* 0x000fe200078e0204 */
[----:B-1----:R-:W-:Y:S02]  /*3980*/  USEL UR4, URZ, 0x1, !UP1 ;  /* 0x00000001ff047887 */ /* 0x002fe4000c800000 */
[----:B------:R-:W-:Y:S01]  /*3990*/  USEL UR13, UR13, URZ, !UP1 ;  /* 0x000000ff0d0d7287 */ /* 0x000fe2000c800000 */
[----:B------:R-:W-:Y:S01]  /*39a0*/  IMAD.MOV.U32 R85, RZ, RZ, R4 ;  /* 0x000000ffff557224 */ /* 0x000fe200078e0004 */
[----:B------:R-:W-:Y:S01]  /*39b0*/  UISETP.NE.U32.AND UP1, UPT, UR12, URZ, UPT ;  /* 0x000000ff0c00728c */ /* 0x000fe2000bf25070 */
[----:B------:R-:W-:Y:S01]  /*39c0*/  IMAD.MOV.U32 R80, RZ, RZ, R5 ;  /* 0x000000ffff507224 */ /* 0x000fe200078e0005 */
[----:B------:R-:W-:-:S03]  /*39d0*/  ULOP3.LUT UR6, UR5, UR4, URZ, 0x3c, !UPT ;  /* 0x0000000405067292 */ /* 0x000fc6000f8e3cff */
[----:B------:R-:W-:-:S04]  /*39e0*/  UMOV UR4, UR5 ;  /* 0x0000000500047c82 */ /* 0x000fc80008000000 */
[----:B------:R-:W-:Y:S01]  /*39f0*/  UMOV UR5, UR6 ;  /* 0x0000000600057c82 */ /* 0x000fe20008000000 */
[----:B------:R-:W-:Y:S05]  /*3a00*/  BRA.U UP1, `(.L_x_11) ;  /* 0xfffffff501007547 */ /* 0x000fea000b83ffff */
.L_x_8:
[----:B------:R-:W0:Y:S01]  /*3a10*/  LDCU UR5, c[0x0][0x3b8] ;  /* 0x00007700ff0577ac */ /* 0x000e220008000800 */
[----:B------:R-:W-:Y:S01]  /*3a20*/  ISETP.GE.AND P0, PT, R62, 0x10, PT ;  /* 0x000000103e00780c */ /* 0x000fe20003f06270 */
[----:B------:R-:W1:Y:S01]  /*3a30*/  LDCU UR6, c[0x0][0x3b4] ;  /* 0x00007680ff0677ac */ /* 0x000e620008000800 */
[----:B------:R-:W2:Y:S01]  /*3a40*/  LDCU.128 UR20, c[0x0][0x390] ;  /* 0x00007200ff1477ac */ /* 0x000ea20008000c00 */
[----:B0-----:R-:W-:-:S10]  /*3a50*/  IMAD R132, R0, UR5, RZ ;  /* 0x0000000500847c24 */ /* 0x001fd4000f8e02ff */
[----:B------:R-:W-:Y:S05]  /*3a60*/  @!P0 BRA `(.L_x_12) ;  /* 0x0000000000108947 */ /* 0x000fea0003800000 */
[----:B------:R-:W-:-:S06]  /*3a70*/  USHF.L.U32 UR4, UR4, 0x1f, URZ ;  /* 0x0000001f04047899 */ /* 0x000fcc00080006ff */
[----:B------:R-:W-:-:S04]  /*3a80*/  IMAD.U32 R3, RZ, RZ, UR4 ;  /* 0x00000004ff037e24 */ /* 0x000fc8000f8e00ff */
[----:B------:R-:W0:Y:S02]  /*3a90*/  SYNCS.PHASECHK.TRANS64.TRYWAIT P0, [UR11], R3 ;  /* 0x00000003ff0075a7 */ /* 0x000e24000800110b */
[----:B0-----:R-:W-:Y:S05]  /*3aa0*/  @!P0 BRA `(.L_x_13) ;  /* 0x0000004000988947 */ /* 0x001fea0003800000 */
.L_x_12:
[----:B------:R-:W-:Y:S01]  /*3ab0*/  BAR.SYNC.DEFER_BLOCKING 0x0 ;  /* 0x0000000000007b1d */ /* 0x000fe20000010000 */
[----:B------:R-:W-:Y:S01]  /*3ac0*/  VIADD R133, R132, UR5 ;  /* 0x0000000584857c36 */ /* 0x000fe20008000000 */
[----:B--2---:R-:W-:Y:S01]  /*3ad0*/  ISETP.GE.AND P0, PT, R2, UR22, PT ;  /* 0x0000001602007c0c */ /* 0x004fe2000bf06270 */
[C---:B------:R-:W-:Y:S02]  /*3ae0*/  VIADD R136, R0.reuse, 0x1 ;  /* 0x0000000100887836 */ /* 0x040fe40000000000 */
[----:B------:R-:W-:Y:S01]  /*3af0*/  VIADD R134, R133, UR5 ;  /* 0x0000000585867c36 */ /* 0x000fe20008000000 */
[----:B------:R-:W0:Y:S01]  /*3b00*/  LDCU UR4, c[0x0][0x39c] ;  /* 0x00007380ff0477ac */ /* 0x000e220008000800 */
[----:B------:R-:W-:Y:S01]  /*3b10*/  VIADD R137, R0, 0x3 ;  /* 0x0000000300897836 */ /* 0x000fe20000000000 */
[----:B------:R-:W-:Y:S01]  /*3b20*/  ISETP.LT.AND P3, PT, R136, UR23, !P0 ;  /* 0x0000001788007c0c */ /* 0x000fe2000c761270 */
[----:B------:R-:W-:Y:S01]  /*3b30*/  VIADD R135, R134, UR5 ;  /* 0x0000000586877c36 */ /* 0x000fe20008000000 */
[----:B------:R-:W2:Y:S01]  /*3b40*/  LDCU UR7, c[0x0][0x39c] ;  /* 0x00007380ff0777ac */ /* 0x000ea20008000800 */
[----:B------:R-:W-:Y:S01]  /*3b50*/  VIADD R138, R0, 0x2 ;  /* 0x00000002008a7836 */ /* 0x000fe20000000000 */
[----:B------:R-:W-:Y:S01]  /*3b60*/  ISETP.LT.AND P4, PT, R137, UR23, !P0 ;  /* 0x0000001789007c0c */ /* 0x000fe2000c781270 */
[----:B------:R-:W-:Y:S01]  /*3b70*/  VIADD R136, R135, UR5 ;  /* 0x0000000587887c36 */ /* 0x000fe20008000000 */
[----:B------:R-:W3:Y:S01]  /*3b80*/  LDCU UR8, c[0x0][0x39c] ;  /* 0x00007380ff0877ac */ /* 0x000ee20008000800 */
[----:B-1----:R-:W-:Y:S01]  /*3b90*/  IMAD R3, R2, UR6, RZ ;  /* 0x0000000602037c24 */ /* 0x002fe2000f8e02ff */
[----:B------:R-:W-:Y:S01]  /*3ba0*/  ISETP.LT.AND P1, PT, R138, UR23, !P0 ;  /* 0x000000178a007c0c */ /* 0x000fe2000c721270 */
[----:B------:R-:W-:Y:S01]  /*3bb0*/  VIADD R137, R136, UR5 ;  /* 0x0000000588897c36 */ /* 0x000fe20008000000 */
[----:B------:R-:W1:Y:S01]  /*3bc0*/  LDCU UR6, c[0x0][0x39c] ;  /* 0x00007380ff0677ac */ /* 0x000e620008000800 */
[----:B------:R-:W-:Y:S01]  /*3bd0*/  VIADD R170, R0, 0x4 ;  /* 0x0000000400aa7836 */ /* 0x000fe20000000000 */
[----:B------:R-:W-:Y:S01]  /*3be0*/  LEA R2, P5, R3, UR20, 0x1 ;  /* 0x0000001403027c11 */ /* 0x000fe2000f8a08ff */
[----:B------:R-:W-:-:S02]  /*3bf0*/  VIADD R138, R137, UR5 ;  /* 0x00000005898a7c36 */ /* 0x000fc40008000000 */
[----:B------:R-:W-:Y:S01]  /*3c00*/  VIADD R169, R0, 0x5 ;  /* 0x0000000500a97836 */ /* 0x000fe20000000000 */
[----:B------:R-:W4:Y:S02]  /*3c10*/  @!P2 SYNCS.CCTL.IV [UR14+0x2000] ;  /* 0x00200000ff00a9b1 */ /* 0x000f24000800000e */
[----:B----4-:R-:W-:Y:S01]  /*3c20*/  BAR.SYNC.DEFER_BLOCKING 0x0 ;  /* 0x0000000000007b1d */ /* 0x010fe20000010000 */
[----:B------:R-:W-:Y:S02]  /*3c30*/  LEA.HI.X.SX32 R3, R3, UR21, 0x1, P5 ;  /* 0x0000001503037c11 */ /* 0x000fe4000a8f0eff */
[CC--:B------:R-:W-:Y:S02]  /*3c40*/  LEA R144, P5, R132.reuse, R2.reuse, 0x1 ;  /* 0x0000000284907211 */ /* 0x0c0fe400078a08ff */
[C---:B------:R-:W-:Y:S02]  /*3c50*/  LEA R146, P6, R133.reuse, R2, 0x1 ;  /* 0x0000000285927211 */ /* 0x040fe400078c08ff */
[-C--:B------:R-:W-:Y:S01]  /*3c60*/  LEA.HI.X.SX32 R145, R132, R3.reuse, 0x1, P5 ;  /* 0x0000000384917211 */ /* 0x080fe200028f0eff */
[----:B------:R-:W4:Y:S01]  /*3c70*/  LDTM.x128 R4, tmem[UR10] ;  /* 0x0000000a000479ee */ /* 0x000f2200083c0000 */
[----:B------:R-:W-:-:S02]  /*3c80*/  LEA.HI.X.SX32 R147, R133, R3, 0x1, P6 ;  /* 0x0000000385937211 */ /* 0x000fc400030f0eff */
[CC--:B------:R-:W-:Y:S02]  /*3c90*/  LEA R148, P5, R134.reuse, R2.reuse, 0x1 ;  /* 0x0000000286947211 */ /* 0x0c0fe400078a08ff */
[CC--:B------:R-:W-:Y:S02]  /*3ca0*/  LEA R150, P6, R135.reuse, R2.reuse, 0x1 ;  /* 0x0000000287967211 */ /* 0x0c0fe400078c08ff */
[-C--:B------:R-:W-:Y:S02]  /*3cb0*/  LEA.HI.X.SX32 R149, R134, R3.reuse, 0x1, P5 ;  /* 0x0000000386957211 */ /* 0x080fe400028f0eff */
[-C--:B------:R-:W-:Y:S02]  /*3cc0*/  LEA R152, P5, R136, R2.reuse, 0x1 ;  /* 0x0000000288987211 */ /* 0x080fe400078a08ff */
[----:B------:R-:W-:Y:S02]  /*3cd0*/  LEA.HI.X.SX32 R151, R135, R3, 0x1, P6 ;  /* 0x0000000387977211 */ /* 0x000fe400030f0eff */
[----:B------:R-:W-:-:S02]  /*3ce0*/  LEA R156, P6, R138, R2, 0x1 ;  /* 0x000000028a9c7211 */ /* 0x000fc400078c08ff */
[-C--:B------:R-:W-:Y:S01]  /*3cf0*/  LEA.HI.X.SX32 R153, R136, R3.reuse, 0x1, P5 ;  /* 0x0000000388997211 */ /* 0x080fe200028f0eff */
[----:B------:R-:W5:Y:S01]  /*3d00*/  @!P2 SYNCS.CCTL.IV [UR14+0x2008] ;  /* 0x00200800ff00a9b1 */ /* 0x000f62000800000e */
[C---:B------:R-:W-:Y:S01]  /*3d10*/  LEA R154, P2, R137.reuse, R2, 0x1 ;  /* 0x00000002899a7211 */ /* 0x040fe200078408ff */
[----:B------:R-:W-:Y:S01]  /*3d20*/  NOP ;  /* 0x0000000000007918 */ /* 0x000fe20000000000 */
[CC--:B------:R-:W-:Y:S02]  /*3d30*/  LEA.HI.X.SX32 R157, R138.reuse, R3.reuse, 0x1, P6 ;  /* 0x000000038a9d7211 */ /* 0x0c0fe400030f0eff */
[----:B------:R-:W-:Y:S02]  /*3d40*/  LEA.HI.X.SX32 R155, R137, R3, 0x1, P2 ;  /* 0x00000003899b7211 */ /* 0x000fe400010f0eff */
[----:B----4-:R-:W-:Y:S01]  /*3d50*/  F2FP.BF16.F32.PACK_AB R168, R5, R4 ;  /* 0x0000000405a8723e */ /* 0x010fe200000010ff */
[----:B------:R-:W-:Y:S01]  /*3d60*/  VIADD R4, R138, UR5 ;  /* 0x000000058a047c36 */ /* 0x000fe20008000000 */
[----:B------:R-:W-:Y:S01]  /*3d70*/  F2FP.BF16.F32.PACK_AB R6, R7, R6 ;  /* 0x000000060706723e */ /* 0x000fe200000010ff */
[----:B------:R-:W-:Y:S01]  /*3d80*/  VIADD R7, R0, 0x7 ;  /* 0x0000000700077836 */ /* 0x000fe20000000000 */
[----:B------:R-:W-:Y:S01]  /*3d90*/  F2FP.BF16.F32.PACK_AB R8, R9, R8 ;  /* 0x000000080908723e */ /* 0x000fe200000010ff */
[C---:B------:R-:W-:Y:S01]  /*3da0*/  VIADD R5, R4.reuse, UR5 ;  /* 0x0000000504057c36 */ /* 0x040fe20008000000 */
[----:B------:R-:W-:-:S02]  /*3db0*/  LEA R158, P2, R4, R2, 0x1 ;  /* 0x00000002049e7211 */ /* 0x000fc400078408ff */
[----:B------:R-:W-:Y:S01]  /*3dc0*/  PRMT R9, R6, 0x7632, R9 ;  /* 0x0000763206097816 */ /* 0x000fe20000000009 */
[C---:B------:R-:W-:Y:S01]  /*3dd0*/  VIADD R132, R5.reuse, UR5 ;  /* 0x0000000505847c36 */ /* 0x040fe20008000000 */
[CC--:B------:R-:W-:Y:S02]  /*3de0*/  LEA R160, P5, R5.reuse, R2.reuse, 0x1 ;  /* 0x0000000205a07211 */ /* 0x0c0fe400078a08ff */
[-C--:B------:R-:W-:Y:S01]  /*3df0*/  LEA.HI.X.SX32 R159, R4, R3.reuse, 0x1, P2 ;  /* 0x00000003049f7211 */ /* 0x080fe200010f0eff */
[C---:B------:R-:W-:Y:S01]  /*3e00*/  VIADD R133, R132.reuse, UR5 ;  /* 0x0000000584857c36 */ /* 0x040fe20008000000 */
[-C--:B------:R-:W-:Y:S02]  /*3e10*/  LEA R162, P6, R132, R2.reuse, 0x1 ;  /* 0x0000000284a27211 */ /* 0x080fe400078c08ff */
[----:B------:R-:W-:Y:S01]  /*3e20*/  LEA.HI.X.SX32 R161, R5, R3, 0x1, P5 ;  /* 0x0000000305a17211 */ /* 0x000fe200028f0eff */
[C---:B------:R-:W-:Y:S01]  /*3e30*/  VIADD R134, R133.reuse, UR5 ;  /* 0x0000000585867c36 */ /* 0x040fe20008000000 */
[----:B------:R-:W-:-:S02]  /*3e40*/  LEA R164, P2, R133, R2, 0x1 ;  /* 0x0000000285a47211 */ /* 0x000fc400078408ff */
[-C--:B------:R-:W-:Y:S01]  /*3e50*/  LEA.HI.X.SX32 R163, R132, R3.reuse, 0x1, P6 ;  /* 0x0000000384a37211 */ /* 0x080fe200030f0eff */
[C---:B------:R-:W-:Y:S01]  /*3e60*/  VIADD R135, R134.reuse, UR5 ;  /* 0x0000000586877c36 */ /* 0x040fe20008000000 */
[CC--:B------:R-:W-:Y:S02]  /*3e70*/  LEA R140, P5, R134.reuse, R2.reuse, 0x1 ;  /* 0x00000002868c7211 */ /* 0x0c0fe400078a08ff */
[-C--:B------:R-:W-:Y:S01]  /*3e80*/  LEA.HI.X.SX32 R165, R133, R3.reuse, 0x1, P2 ;  /* 0x0000000385a57211 */ /* 0x080fe200010f0eff */
[C---:B------:R-:W-:Y:S01]  /*3e90*/  VIADD R4, R135.reuse, UR5 ;  /* 0x0000000587047c36 */ /* 0x040fe20008000000 */
[C---:B------:R-:W-:Y:S02]  /*3ea0*/  LEA R142, P6, R135.reuse, R2, 0x1 ;  /* 0x00000002878e7211 */ /* 0x040fe400078c08ff */
[-C--:B------:R-:W-:Y:S01]  /*3eb0*/  LEA.HI.X.SX32 R141, R134, R3.reuse, 0x1, P5 ;  /* 0x00000003868d7211 */ /* 0x080fe200028f0eff */
[----:B------:R-:W-:Y:S01]  /*3ec0*/  VIADD R5, R4, UR5 ;  /* 0x0000000504057c36 */ /* 0x000fe20008000000 */
[----:B------:R-:W-:-:S02]  /*3ed0*/  LEA.HI.X.SX32 R143, R135, R3, 0x1, P6 ;  /* 0x00000003878f7211 */ /* 0x000fc400030f0eff */
[-C--:B------:R-:W-:Y:S01]  /*3ee0*/  LEA R138, P5, R4, R2.reuse, 0x1 ;  /* 0x00000002048a7211 */ /* 0x080fe200078a08ff */
[C---:B------:R-:W-:Y:S01]  /*3ef0*/  VIADD R133, R5.reuse, UR5 ;  /* 0x0000000505857c36 */ /* 0x040fe20008000000 */
[-C--:B------:R-:W-:Y:S02]  /*3f00*/  LEA R136, P6, R5, R2.reuse, 0x1 ;  /* 0x0000000205887211 */ /* 0x080fe400078c08ff */
[----:B------:R-:W-:Y:S01]  /*3f10*/  ISETP.LT.AND P2, PT, R0, UR23, !P0 ;  /* 0x0000001700007c0c */ /* 0x000fe2000c741270 */
[----:B------:R-:W-:Y:S01]  /*3f20*/  VIADD R166, R133, UR5 ;  /* 0x0000000585a67c36 */ /* 0x000fe20008000000 */
[-C--:B------:R-:W-:Y:S02]  /*3f30*/  LEA.HI.X.SX32 R137, R5, R3.reuse, 0x1, P6 ;  /* 0x0000000305897211 */ /* 0x080fe400030f0eff */
[----:B------:R-:W-:Y:S01]  /*3f40*/  LEA.HI.X.SX32 R139, R4, R3, 0x1, P5 ;  /* 0x00000003048b7211 */ /* 0x000fe200028f0eff */
[----:B------:R-:W-:Y:S01]  /*3f50*/  VIADD R167, R166, UR5 ;  /* 0x00000005a6a77c36 */ /* 0x000fe20008000000 */
[----:B------:R-:W-:-:S02]  /*3f60*/  LEA R134, P6, R133, R2, 0x1 ;  /* 0x0000000285867211 */ /* 0x000fc400078c08ff */
[CC--:B------:R-:W-:Y:S02]  /*3f70*/  LEA R132, P5, R166.reuse, R2.reuse, 0x1 ;  /* 0x00000002a6847211 */ /* 0x0c0fe400078a08ff */
[-C--:B------:R-:W-:Y:S02]  /*3f80*/  LEA.HI.X.SX32 R135, R133, R3.reuse, 0x1, P6 ;  /* 0x0000000385877211 */ /* 0x080fe400030f0eff */
[----:B------:R-:W-:Y:S01]  /*3f90*/  LEA.HI.X.SX32 R133, R166, R3, 0x1, P5 ;  /* 0x00000003a6857211 */ /* 0x000fe200028f0eff */
[----:B------:R-:W-:Y:S01]  /*3fa0*/  VIADD R166, R0, 0x6 ;  /* 0x0000000600a67836 */ /* 0x000fe20000000000 */
[----:B------:R4:W-:Y:S01]  /*3fb0*/  @P2 STG.E.U16 desc[UR16][R144.64], R168 ;  /* 0x000000a890002986 */ /* 0x0009e2000c101510 */
[----:B------:R-:W-:Y:S02]  /*3fc0*/  ISETP.LT.AND P5, PT, R170, UR23, !P0 ;  /* 0x00000017aa007c0c */ /* 0x000fe4000c7a1270 */
[----:B------:R-:W-:Y:S02]  /*3fd0*/  LEA R4, P6, R167, R2, 0x1 ;  /* 0x00000002a7047211 */ /* 0x000fe400078c08ff */
[----:B------:R-:W-:-:S02]  /*3fe0*/  ISETP.LT.AND P2, PT, R166, UR23, !P0 ;  /* 0x00000017a6007c0c */ /* 0x000fc4000c741270 */
[----:B------:R-:W-:Y:S01]  /*3ff0*/  PRMT R166, R6, 0x7610, R166 ;  /* 0x0000761006a67816 */ /* 0x000fe200000000a6 */
[----:B------:R-:W-:Y:S01]  /*4000*/  VIADD R6, R0, 0x9 ;  /* 0x0000000900067836 */ /* 0x000fe20000000000 */
[C---:B------:R-:W-:Y:S01]  /*4010*/  LEA.HI.X.SX32 R5, R167.reuse, R3, 0x1, P6 ;  /* 0x00000003a7057211 */ /* 0x040fe200030f0eff */
[----:B------:R-:W-:Y:S01]  /*4020*/  VIADD R167, R167, UR5 ;  /* 0x00000005a7a77c36 */ /* 0x000fe20008000000 */
[----:B------:R-:W-:Y:S02]  /*4030*/  ISETP.LT.AND P6, PT, R169, UR23, !P0 ;  /* 0x00000017a9007c0c */ /* 0x000fe4000c7c1270 */
[----:B----4-:R-:W-:Y:S02]  /*4040*/  PRMT R145, R168, 0x7632, R145 ;  /* 0x00007632a8917816 */ /* 0x010fe40000000091 */
[----:B------:R-:W-:Y:S02]  /*4050*/  F2FP.BF16.F32.PACK_AB R10, R11, R10 ;  /* 0x0000000a0b0a723e */ /* 0x000fe400000010ff */
[----:B------:R-:W-:Y:S01]  /*4060*/  F2FP.BF16.F32.PACK_AB R12, R13, R12 ;  /* 0x0000000c0d0c723e */ /* 0x000fe200000010ff */
[----:B------:R-:W-:Y:S01]  /*4070*/  @P3 STG.E.U16 desc[UR16][R146.64], R145 ;  /* 0x0000009192003986 */ /* 0x000fe2000c101510 */
[----:B------:R-:W-:Y:S01]  /*4080*/  ISETP.LT.AND P3, PT, R7, UR23, !P0 ;  /* 0x0000001707007c0c */ /* 0x000fe2000c761270 */
[C---:B------:R-:W-:Y:S01]  /*4090*/  VIADD R7, R0.reuse, 0x8 ;  /* 0x0000000800077836 */ /* 0x040fe20000000000 */
[----:B------:R-:W-:Y:S01]  /*40a0*/  F2FP.BF16.F32.PACK_AB R14, R15, R14 ;  /* 0x0000000e0f0e723e */ /* 0x000fe200000010ff */
[----:B------:R-:W-:Y:S01]  /*40b0*/  @P1 STG.E.U16 desc[UR16][R148.64], R166 ;  /* 0x000000a694001986 */ /* 0x000fe2000c101510 */
[----:B------:R-:W-:Y:S01]  /*40c0*/  F2FP.BF16.F32.PACK_AB R16, R17, R16 ;  /* 0x000000101110723e */ /* 0x000fe200000010ff */
[----:B------:R-:W-:Y:S01]  /*40d0*/  VIADD R17, R0, 0x7e ;  /* 0x0000007e00117836 */ /* 0x000fe20000000000 */
[----:B------:R-:W-:Y:S01]  /*40e0*/  ISETP.LT.AND P1, PT, R7, UR23, !P0 ;  /* 0x0000001707007c0c */ /* 0x000fe2000c721270 */
[----:B------:R4:W-:Y:S01]  /*40f0*/  @P4 STG.E.U16 desc[UR16][R150.64], R9 ;  /* 0x0000000996004986 */ /* 0x0009e2000c101510 */
[----:B------:R-:W-:Y:S01]  /*4100*/  ISETP.LT.AND P4, PT, R6, UR23, !P0 ;  /* 0x0000001706007c0c */ /* 0x000fe2000c781270 */
[----:B------:R-:W-:Y:S01]  /*4110*/  VIADD R6, R0, 0xa ;  /* 0x0000000a00067836 */ /* 0x000fe20000000000 */
[----:B------:R-:W-:Y:S01]  /*4120*/  PRMT R7, R8, 0x7632, R7 ;  /* 0x0000763208077816 */ /* 0x000fe20000000007 */
[----:B------:R0:W-:Y:S01]  /*4130*/  @P5 STG.E.U16 desc[UR16][R152.64], R8 ;  /* 0x0000000898005986 */ /* 0x0001e2000c101510 */
[----:B------:R-:W-:-:S02]  /*4140*/  F2FP.BF16.F32.PACK_AB R18, R19, R18 ;  /* 0x000000121312723e */ /* 0x000fc400000010ff */
[----:B------:R-:W-:Y:S01]  /*4150*/  ISETP.LT.AND P5, PT, R6, UR23, !P0 ;  /* 0x0000001706007c0c */ /* 0x000fe2000c7a1270 */
[----:B------:R-:W-:Y:S01]  /*4160*/  VIADD R6, R0, 0xb ;  /* 0x0000000b00067836 */ /* 0x000fe20000000000 */
[----:B------:R1:W-:Y:S01]  /*4170*/  @P6 STG.E.U16 desc[UR16][R154.64], R7 ;  /* 0x000000079a006986 */ /* 0x0003e2000c101510 */
[----:B------:R-:W-:Y:S02]  /*4180*/  F2FP.BF16.F32.PACK_AB R20, R21, R20 ;  /* 0x000000141514723e */ /* 0x000fe400000010ff */
[----:B----4-:R-:W-:Y:S01]  /*4190*/  PRMT R9, R16, 0x7632, R9 ;  /* 0x0000763210097816 */ /* 0x010fe20000000009 */
[----:B------:R4:W-:Y:S01]  /*41a0*/  @P2 STG.E.U16 desc[UR16][R156.64], R10 ;  /* 0x0000000a9c002986 */ /* 0x0009e2000c101510 */
[----:B------:R-:W-:Y:S01]  /*41b0*/  ISETP.LT.AND P6, PT, R6, UR23, !P0 ;  /* 0x0000001706007c0c */ /* 0x000fe2000c7c1270 */
[----:B------:R-:W-:Y:S01]  /*41c0*/  VIADD R6, R0, 0xc ;  /* 0x0000000c00067836 */ /* 0x000fe20000000000 */
[----:B0-----:R-:W-:Y:S02]  /*41d0*/  PRMT R8, R10, 0x7632, R8 ;  /* 0x000076320a087816 */ /* 0x001fe40000000008 */
[----:B------:R-:W-:-:S02]  /*41e0*/  F2FP.BF16.F32.PACK_AB R22, R23, R22 ;  /* 0x000000161716723e */ /* 0x000fc400000010ff */
[----:B------:R-:W-:Y:S01]  /*41f0*/  ISETP.LT.AND P2, PT, R6, UR23, !P0 ;  /* 0x0000001706007c0c */ /* 0x000fe2000c741270 */
[----:B------:R-:W-:Y:S01]  /*4200*/  VIADD R6, R0, 0xd ;  /* 0x0000000d00067836 */ /* 0x000fe20000000000 */
[----:B------:R0:W-:Y:S01]  /*4210*/  @P3 STG.E.U16 desc[UR16][R158.64], R8 ;  /* 0x000000089e003986 */ /* 0x0001e2000c101510 */
[----:B-1----:R-:W-:Y:S01]  /*4220*/  PRMT R7, R12, 0x7632, R7 ;  /* 0x000076320c077816 */ /* 0x002fe20000000007 */
[----:B----4-:R-:W-:Y:S02]  /*4230*/  VIADD R10, R167, UR5 ;  /* 0x00000005a70a7c36 */ /* 0x010fe40008000000 */
[----:B------:R-:W-:Y:S01]  /*4240*/  ISETP.LT.AND P3, PT, R6, UR23, !P0 ;  /* 0x0000001706007c0c */ /* 0x000fe2000c761270 */
[----:B------:R-:W-:Y:S01]  /*4250*/  VIADD R6, R0, 0xe ;  /* 0x0000000e00067836 */ /* 0x000fe20000000000 */
[----:B------:R1:W-:Y:S01]  /*4260*/  @P1 STG.E.U16 desc[UR16][R160.64], R12 ;  /* 0x0000000ca0001986 */ /* 0x0003e2000c101510 */
[----:B------:R-:W-:Y:S02]  /*4270*/  F2FP.BF16.F32.PACK_AB R24, R25, R24 ;  /* 0x000000181918723e */ /* 0x000fe400000010ff */
[----:B------:R-:W-:Y:S01]  /*4280*/  F2FP.BF16.F32.PACK_AB R26, R27, R26 ;  /* 0x0000001a1b1a723e */ /* 0x000fe200000010ff */
[----:B------:R4:W-:Y:S01]  /*4290*/  @P4 STG.E.U16 desc[UR16][R162.64], R7 ;  /* 0x00000007a2004986 */ /* 0x0009e2000c101510 */
[----:B------:R-:W-:Y:S01]  /*42a0*/  ISETP.LT.AND P1, PT, R6, UR23, !P0 ;  /* 0x0000001706007c0c */ /* 0x000fe2000c721270 */
[----:B------:R-:W-:Y:S01]  /*42b0*/  VIADD R6, R0, 0xf ;  /* 0x0000000f00067836 */ /* 0x000fe20000000000 */
[----:B0-----:R-:W-:Y:S01]  /*42c0*/  PRMT R8, R14, 0x7632, R8 ;  /* 0x000076320e087816 */ /* 0x001fe20000000008 */
[----:B------:R-:W-:Y:S01]  /*42d0*/  @P5 STG.E.U16 desc[UR16][R164.64], R14 ;  /* 0x0000000ea4005986 */ /* 0x000fe2000c101510 */
[----:B------:R-:W-:-:S02]  /*42e0*/  F2FP.BF16.F32.PACK_AB R28, R29, R28 ;  /* 0x0000001c1d1c723e */ /* 0x000fc400000010ff */
[----:B------:R-:W-:Y:S01]  /*42f0*/  ISETP.LT.AND P4, PT, R6, UR23, !P0 ;  /* 0x0000001706007c0c */ /* 0x000fe2000c781270 */
[C---:B------:R-:W-:Y:S01]  /*4300*/  VIADD R6, R0.reuse, 0x10 ;  /* 0x0000001000067836 */ /* 0x040fe20000000000 */
[----:B------:R0:W-:Y:S01]  /*4310*/  @P6 STG.E.U16 desc[UR16][R140.64], R8 ;  /* 0x000000088c006986 */ /* 0x0001e2000c101510 */
[C---:B-1----:R-:W-:Y:S01]  /*4320*/  VIADD R12, R0.reuse, 0x1c ;  /* 0x0000001c000c7836 */ /* 0x042fe20000000000 */
[----:B------:R-:W-:Y:S01]  /*4330*/  F2FP.BF16.F32.PACK_AB R30, R31, R30 ;  /* 0x0000001e1f1e723e */ /* 0x000fe200000010ff */
[----:B----4-:R-:W-:Y:S01]  /*4340*/  VIADD R7, R0, 0x13 ;  /* 0x0000001300077836 */ /* 0x010fe20000000000 */
[----:B------:R-:W-:Y:S01]  /*4350*/  ISETP.LT.AND P5, PT, R6, UR23, !P0 ;  /* 0x0000001706007c0c */ /* 0x000fe2000c7a1270 */
[----:B------:R-:W-:Y:S01]  /*4360*/  VIADD R6, R0, 0x11 ;  /* 0x0000001100067836 */ /* 0x000fe20000000000 */
[----:B------:R-:W-:Y:S01]  /*4370*/  @P2 STG.E.U16 desc[UR16][R142.64], R16 ;  /* 0x000000108e002986 */ /* 0x000fe2000c101510 */
[----:B------:R-:W-:Y:S02]  /*4380*/  F2FP.BF16.F32.PACK_AB R32, R33, R32 ;  /* 0x000000202120723e */ /* 0x000fe400000010ff */
[----:B------:R-:W-:Y:S01]  /*4390*/  F2FP.BF16.F32.PACK_AB R34, R35, R34 ;  /* 0x000000222322723e */ /* 0x000fe200000010ff */
[----:B------:R1:W-:Y:S01]  /*43a0*/  @P3 STG.E.U16 desc[UR16][R138.64], R9 ;  /* 0x000000098a003986 */ /* 0x0003e2000c101510 */
[----:B------:R-:W-:Y:S01]  /*43b0*/  ISETP.LT.AND P6, PT, R6, UR23, !P0 ;  /* 0x0000001706007c0c */ /* 0x000fe2000c7c1270 */
[----:B------:R-:W-:Y:S01]  /*43c0*/  VIADD R6, R0, 0x12 ;  /* 0x0000001200067836 */ /* 0x000fe20000000000 */
[----:B------:R-:W-:Y:S01]  /*43d0*/  ISETP.LT.AND P3, PT, R7, UR6, !P0 ;  /* 0x0000000607007c0c */ /* 0x000fe2000c761270 */
[----:B------:R-:W-:Y:S01]  /*43e0*/  @P1 STG.E.U16 desc[UR16][R136.64], R18 ;  /* 0x0000001288001986 */ /* 0x000fe2000c101510 */
[----:B------:R-:W-:Y:S01]  /*43f0*/  PRMT R7, R18, 0x7632, R7 ;  /* 0x0000763212077816 */ /* 0x000fe20000000007 */
[----:B------:R-:W4:Y:S01]  /*4400*/  LDCU UR6, c[0x0][0x39c] ;  /* 0x00007380ff0677ac */ /* 0x000f220008000800 */
[----:B------:R-:W-:Y:S01]  /*4410*/  ISETP.LT.AND P2, PT, R6, UR4, !P0 ;  /* 0x0000000406007c0c */ /* 0x000fe2000c741270 */
[C---:B------:R-:W-:Y:S01]  /*4420*/  VIADD R6, R0.reuse, 0x14 ;  /* 0x0000001400067836 */ /* 0x040fe20000000000 */
[----:B------:R-:W-:Y:S01]  /*4430*/  F2FP.BF16.F32.PACK_AB R36, R37, R36 ;  /* 0x000000242524723e */ /* 0x000fe200000010ff */
[----:B------:R-:W4:Y:S01]  /*4440*/  LDCU UR4, c[0x0][0x39c] ;  /* 0x00007380ff0477ac */ /* 0x000f220008000800 */
[----:B0-----:R-:W-:Y:S01]  /*4450*/  VIADD R8, R0, 0x16 ;  /* 0x0000001600087836 */ /* 0x001fe20000000000 */
[----:B-1----:R-:W-:Y:S01]  /*4460*/  PRMT R9, R20, 0x7632, R9 ;  /* 0x0000763214097816 */ /* 0x002fe20000000009 */
[----:B------:R0:W-:Y:S01]  /*4470*/  @P4 STG.E.U16 desc[UR16][R134.64], R7 ;  /* 0x0000000786004986 */ /* 0x0001e2000c101510 */
[----:B--2---:R-:W-:Y:S01]  /*4480*/  ISETP.LT.AND P1, PT, R6, UR7, !P0 ;  /* 0x0000000706007c0c */ /* 0x004fe2000c721270 */
[----:B------:R-:W-:Y:S01]  /*4490*/  VIADD R6, R0, 0x15 ;  /* 0x0000001500067836 */ /* 0x000fe20000000000 */
[----:B------:R-:W1:Y:S01]  /*44a0*/  LDCU UR7, c[0x0][0x39c] ;  /* 0x00007380ff0777ac */ /* 0x000e620008000800 */
[----:B------:R-:W-:Y:S01]  /*44b0*/  @P5 STG.E.U16 desc[UR16][R132.64], R20 ;  /* 0x0000001484005986 */ /* 0x000fe2000c101510 */
[----:B------:R-:W-:-:S02]  /*44c0*/  F2FP.BF16.F32.PACK_AB R38, R39, R38 ;  /* 0x000000262726723e */ /* 0x000fc400000010ff */
[----:B---3--:R-:W-:Y:S01]  /*44d0*/  ISETP.LT.AND P4, PT, R6, UR8, !P0 ;  /* 0x0000000806007c0c */ /* 0x008fe2000c781270 */
[----:B------:R2:W-:Y:S01]  /*44e0*/  @P6 STG.E.U16 desc[UR16][R4.64], R9 ;  /* 0x0000000904006986 */ /* 0x0005e2000c101510 */
[----:B------:R-:W-:Y:S02]  /*44f0*/  LEA R6, P5, R167, R2, 0x1 ;  /* 0x00000002a7067211 */ /* 0x000fe400078a08ff */
[----:B------:R-:W-:Y:S02]  /*4500*/  F2FP.BF16.F32.PACK_AB R40, R41, R40 ;  /* 0x000000282928723e */ /* 0x000fe400000010ff */
[-C--:B0-----:R-:W-:Y:S02]  /*4510*/  LEA.HI.X.SX32 R7, R167, R3.reuse, 0x1, P5 ;  /* 0x00000003a7077211 */ /* 0x081fe400028f0eff */
[----:B----4-:R-:W-:Y:S01]  /*4520*/  ISETP.LT.AND P6, PT, R8, UR4, !P0 ;  /* 0x0000000408007c0c */ /* 0x010fe2000c7c1270 */
[----:B------:R-:W0:Y:S01]  /*4530*/  LDCU UR4, c[0x0][0x39c] ;  /* 0x00007380ff0477ac */ /* 0x000e220008000800 */
[----:B------:R-:W-:Y:S01]  /*4540*/  LEA R8, P5, R10, R2, 0x1 ;  /* 0x000000020a087211 */ /* 0x000fe200078a08ff */
[----:B------:R3:W-:Y:S01]  /*4550*/  @P2 STG.E.U16 desc[UR16][R6.64], R22 ;  /* 0x0000001606002986 */ /* 0x0007e2000c101510 */
[----:B------:R-:W-:Y:S01]  /*4560*/  F2FP.BF16.F32.PACK_AB R42, R43, R42 ;  /* 0x0000002a2b2a723e */ /* 0x000fe200000010ff */
[----:B--2---:R-:W-:Y:S01]  /*4570*/  VIADD R4, R0, 0x17 ;  /* 0x0000001700047836 */ /* 0x004fe20000000000 */
[C---:B------:R-:W-:Y:S01]  /*4580*/  LEA.HI.X.SX32 R9, R10.reuse, R3, 0x1, P5 ;  /* 0x000000030a097211 */ /* 0x040fe200028f0eff */
[----:B------:R-:W-:Y:S01]  /*4590*/  VIADD R10, R10, UR5 ;  /* 0x000000050a0a7c36 */ /* 0x000fe20008000000 */
[----:B------:R-:W-:-:S02]  /*45a0*/  PRMT R5, R22, 0x7632, R5 ;  /* 0x0000763216057816 */ /* 0x000fc40000000005 */
[----:B------:R-:W-:Y:S01]  /*45b0*/  ISETP.LT.AND P2, PT, R4, UR6, !P0 ;  /* 0x0000000604007c0c */ /* 0x000fe2000c741270 */
[----:B------:R-:W2:Y:S01]  /*45c0*/  LDCU UR6, c[0x0][0x39c] ;  /* 0x00007380ff0677ac */ /* 0x000ea20008000800 */
[C---:B------:R-:W-:Y:S01]  /*45d0*/  VIADD R11, R10.reuse, UR5 ;  /* 0x000000050a0b7c36 */ /* 0x040fe20008000000 */
[----:B------:R4:W-:Y:S01]  /*45e0*/  @P3 STG.E.U16 desc[UR16][R8.64], R5 ;  /* 0x0000000508003986 */ /* 0x0009e2000c101510 */
[----:B------:R-:W-:Y:S01]  /*45f0*/  LEA R4, P3, R10, R2, 0x1 ;  /* 0x000000020a047211 */ /* 0x000fe200078608ff */
[C---:B---3--:R-:W-:Y:S01]  /*4600*/  VIADD R6, R0.reuse, 0x18 ;  /* 0x0000001800067836 */ /* 0x048fe20000000000 */
[----:B------:R-:W-:Y:S01]  /*4610*/  F2FP.BF16.F32.PACK_AB R44, R45, R44 ;  /* 0x0000002c2d2c723e */ /* 0x000fe200000010ff */
[----:B------:R-:W-:Y:S01]  /*4620*/  VIADD R7, R0, 0x19 ;  /* 0x0000001900077836 */ /* 0x000fe20000000000 */
[----:B------:R-:W-:Y:S02]  /*4630*/  F2FP.BF16.F32.PACK_AB R46, R47, R46 ;  /* 0x0000002e2f2e723e */ /* 0x000fe400000010ff */
[----:B------:R-:W-:-:S02]  /*4640*/  F2FP.BF16.F32.PACK_AB R48, R49, R48 ;  /* 0x000000303130723e */ /* 0x000fc400000010ff */
[----:B------:R-:W-:Y:S02]  /*4650*/  F2FP.BF16.F32.PACK_AB R50, R51, R50 ;  /* 0x000000323332723e */ /* 0x000fe400000010ff */
[----:B------:R-:W-:Y:S01]  /*4660*/  F2FP.BF16.F32.PACK_AB R52, R53, R52 ;  /* 0x000000343534723e */ /* 0x000fe200000010ff */
[----:B----4-:R-:W-:Y:S01]  /*4670*/  VIADD R8, R0, 0x1a ;  /* 0x0000001a00087836 */ /* 0x010fe20000000000 */
[-C--:B------:R-:W-:Y:S02]  /*4680*/  LEA.HI.X.SX32 R5, R10, R3.reuse, 0x1, P3 ;  /* 0x000000030a057211 */ /* 0x080fe400018f0eff */
[----:B0-----:R-:W-:Y:S01]  /*4690*/  ISETP.LT.AND P3, PT, R6, UR4, !P0 ;  /* 0x0000000406007c0c */ /* 0x001fe2000c761270 */
[----:B------:R-:W0:Y:S01]  /*46a0*/  LDCU UR4, c[0x0][0x39c] ;  /* 0x00007380ff0477ac */ /* 0x000e220008000800 */
[----:B------:R-:W-:Y:S01]  /*46b0*/  LEA R6, P5, R11, R2, 0x1 ;  /* 0x000000020b067211 */ /* 0x000fe200078a08ff */
[----:B------:R3:W-:Y:S01]  /*46c0*/  @P1 STG.E.U16 desc[UR16][R4.64], R24 ;  /* 0x0000001804001986 */ /* 0x0007e2000c101510 */
[----:B-1----:R-:W-:Y:S01]  /*46d0*/  ISETP.LT.AND P1, PT, R7, UR7, !P0 ;  /* 0x0000000707007c0c */ /* 0x002fe2000c721270 */
[----:B------:R-:W1:Y:S01]  /*46e0*/  LDCU UR7, c[0x0][0x39c] ;  /* 0x00007380ff0777ac */ /* 0x000e620008000800 */
[C---:B------:R-:W-:Y:S01]  /*46f0*/  LEA.HI.X.SX32 R7, R11.reuse, R3, 0x1, P5 ;  /* 0x000000030b077211 */ /* 0x040fe200028f0eff */
[----:B------:R-:W-:Y:S01]  /*4700*/  VIADD R11, R11, UR5 ;  /* 0x000000050b0b7c36 */ /* 0x000fe20008000000 */
[----:B--2---:R-:W-:Y:S01]  /*4710*/  ISETP.LT.AND P5, PT, R8, UR6, !P0 ;  /* 0x0000000608007c0c */ /* 0x004fe2000c7a1270 */
[----:B------:R-:W2:Y:S01]  /*4720*/  LDCU UR6, c[0x0][0x39c] ;  /* 0x00007380ff0677ac */ /* 0x000ea20008000800 */
[----:B------:R-:W-:Y:S01]  /*4730*/  F2FP.BF16.F32.PACK_AB R54, R55, R54 ;  /* 0x000000363736723e */ /* 0x000fe200000010ff */
[----:B------:R-:W-:Y:S01]  /*4740*/  VIADD R10, R11, UR5 ;  /* 0x000000050b0a7c36 */ /* 0x000fe20008000000 */
[----:B------:R-:W-:-:S02]  /*4750*/  F2FP.BF16.F32.PACK_AB R56, R57, R56 ;  /* 0x000000383938723e */ /* 0x000fc400000010ff */
[----:B------:R-:W-:Y:S02]  /*4760*/  F2FP.BF16.F32.PACK_AB R58, R59, R58 ;  /* 0x0000003a3b3a723e */ /* 0x000fe400000010ff */
[----:B---3--:R-:W-:Y:S02]  /*4770*/  PRMT R5, R24, 0x7632, R5 ;  /* 0x0000763218057816 */ /* 0x008fe40000000005 */
[----:B------:R-:W-:Y:S02]  /*4780*/  F2FP.BF16.F32.PACK_AB R60, R61, R60 ;  /* 0x0000003c3d3c723e */ /* 0x000fe400000010ff */
[----:B------:R-:W-:Y:S01]  /*4790*/  F2FP.BF16.F32.PACK_AB R62, R63, R62 ;  /* 0x0000003e3f3e723e */ /* 0x000fe200000010ff */
[----:B------:R3:W-:Y:S01]  /*47a0*/  @P4 STG.E.U16 desc[UR16][R6.64], R5 ;  /* 0x0000000506004986 */ /* 0x0007e2000c101510 */
[----:B------:R-:W-:Y:S02]  /*47b0*/  LEA R8, P4, R11, R2, 0x1 ;  /* 0x000000020b087211 */ /* 0x000fe400078808ff */
[----:B------:R-:W-:-:S02]  /*47c0*/  F2FP.BF16.F32.PACK_AB R64, R65, R64 ;  /* 0x000000404140723e */ /* 0x000fc400000010ff */
[-C--:B------:R-:W-:Y:S01]  /*47d0*/  LEA.HI.X.SX32 R9, R11, R3.reuse, 0x1, P4 ;  /* 0x000000030b097211 */ /* 0x080fe200020f0eff */
[----:B------:R-:W-:Y:S01]  /*47e0*/  VIADD R11, R0, 0x1b ;  /* 0x0000001b000b7836 */ /* 0x000fe20000000000 */
[----:B------:R-:W-:Y:S02]  /*47f0*/  LEA R4, P4, R10, R2, 0x1 ;  /* 0x000000020a047211 */ /* 0x000fe400078808ff */
[----:B------:R-:W-:Y:S01]  /*4800*/  F2FP.BF16.F32.PACK_AB R66, R67, R66 ;  /* 0x000000424342723e */ /* 0x000fe200000010ff */
[----:B------:R4:W-:Y:S01]  /*4810*/  @P6 STG.E.U16 desc[UR16][R8.64], R26 ;  /* 0x0000001a08006986 */ /* 0x0009e2000c101510 */
[----:B------:R-:W-:Y:S02]  /*4820*/  F2FP.BF16.F32.PACK_AB R68, R69, R68 ;  /* 0x000000444544723e */ /* 0x000fe400000010ff */
[----:B---3--:R-:W-:Y:S02]  /*4830*/  PRMT R7, R26, 0x7632, R7 ;  /* 0x000076321a077816 */ /* 0x008fe40000000007 */
[C---:B------:R-:W-:Y:S01]  /*4840*/  LEA.HI.X.SX32 R5, R10.reuse, R3, 0x1, P4 ;  /* 0x000000030a057211 */ /* 0x040fe200020f0eff */
[----:B------:R-:W-:Y:S01]  /*4850*/  VIADD R10, R10, UR5 ;  /* 0x000000050a0a7c36 */ /* 0x000fe20008000000 */
[----:B0-----:R-:W-:Y:S01]  /*4860*/  ISETP.LT.AND P4, PT, R11, UR4, !P0 ;  /* 0x000000040b007c0c */ /* 0x001fe2000c781270 */
[----:B------:R-:W0:Y:S01]  /*4870*/  LDCU UR4, c[0x0][0x39c] ;  /* 0x00007380ff0477ac */ /* 0x000e220008000800 */
[----:B------:R-:W-:Y:S01]  /*4880*/  F2FP.BF16.F32.PACK_AB R70, R71, R70 ;  /* 0x000000464746723e */ /* 0x000fe200000010ff */
[----:B------:R3:W-:Y:S01]  /*4890*/  @P2 STG.E.U16 desc[UR16][R4.64], R7 ;  /* 0x0000000704002986 */ /* 0x0007e2000c101510 */
[C---:B------:R-:W-:Y:S01]  /*48a0*/  LEA R6, P2, R10.reuse, R2, 0x1 ;  /* 0x000000020a067211 */ /* 0x040fe200078408ff */
[----:B------:R-:W-:Y:S01]  /*48b0*/  VIADD R11, R10, UR5 ;  /* 0x000000050a0b7c36 */ /* 0x000fe20008000000 */
[----:B------:R-:W-:Y:S01]  /*48c0*/  F2FP.BF16.F32.PACK_AB R72, R73, R72 ;  /* 0x000000484948723e */ /* 0x000fe200000010ff */
[----:B----4-:R-:W-:Y:S01]  /*48d0*/  VIADD R9, R0, 0x1d ;  /* 0x0000001d00097836 */ /* 0x010fe20000000000 */
[----:B------:R-:W-:-:S02]  /*48e0*/  F2FP.BF16.F32.PACK_AB R74, R75, R74 ;  /* 0x0000004a4b4a723e */ /* 0x000fc400000010ff */
[----:B------:R-:W-:Y:S02]  /*48f0*/  LEA R8, P6, R11, R2, 0x1 ;  /* 0x000000020b087211 */ /* 0x000fe400078c08ff */
[----:B------:R-:W-:Y:S02]  /*4900*/  F2FP.BF16.F32.PACK_AB R76, R77, R76 ;  /* 0x0000004c4d4c723e */ /* 0x000fe400000010ff */
[----:B------:R-:W-:Y:S01]  /*4910*/  F2FP.BF16.F32.PACK_AB R78, R79, R78 ;  /* 0x0000004e4f4e723e */ /* 0x000fe200000010ff */
[----:B---3--:R-:W-:Y:S01]  /*4920*/  VIADD R5, R0, 0x1e ;  /* 0x0000001e00057836 */ /* 0x008fe20000000000 */
[-C--:B------:R-:W-:Y:S02]  /*4930*/  LEA.HI.X.SX32 R7, R10, R3.reuse, 0x1, P2 ;  /* 0x000000030a077211 */ /* 0x080fe400010f0eff */
[----:B--2---:R-:W-:Y:S01]  /*4940*/  ISETP.LT.AND P2, PT, R12, UR6, !P0 ;  /* 0x000000060c007c0c */ /* 0x004fe2000c741270 */
[----:B------:R-:W2:Y:S01]  /*4950*/  LDCU UR6, c[0x0][0x39c] ;  /* 0x00007380ff0677ac */ /* 0x000ea20008000800 */
[----:B------:R-:W-:Y:S01]  /*4960*/  VIADD R12, R0, 0x20 ;  /* 0x00000020000c7836 */ /* 0x000fe20000000000 */
[----:B------:R3:W-:Y:S01]  /*4970*/  @P3 STG.E.U16 desc[UR16][R6.64], R28 ;  /* 0x0000001c06003986 */ /* 0x0007e2000c101510 */
[----:B-1----:R-:W-:Y:S01]  /*4980*/  ISETP.LT.AND P3, PT, R9, UR7, !P0 ;  /* 0x0000000709007c0c */ /* 0x002fe2000c761270 */
[----:B------:R-:W1:Y:S01]  /*4990*/  LDCU UR7, c[0x0][0x39c] ;  /* 0x00007380ff0777ac */ /* 0x000e620008000800 */
[C---:B------:R-:W-:Y:S01]  /*49a0*/  LEA.HI.X.SX32 R9, R11.reuse, R3, 0x1, P6 ;  /* 0x000000030b097211 */ /* 0x040fe200030f0eff */
[----:B------:R-:W-:Y:S01]  /*49b0*/  VIADD R11, R11, UR5 ;  /* 0x000000050b0b7c36 */ /* 0x000fe20008000000 */
[----:B------:R-:W-:-:S02]  /*49c0*/  F2FP.BF16.F32.PACK_AB R80, R81, R80 ;  /* 0x000000505150723e */ /* 0x000fc400000010ff */
[----:B------:R-:W-:Y:S01]  /*49d0*/  F2FP.BF16.F32.PACK_AB R82, R83, R82 ;  /* 0x000000525352723e */ /* 0x000fe200000010ff */
[C---:B------:R-:W-:Y:S01]  /*49e0*/  VIADD R10, R11.reuse, UR5 ;  /* 0x000000050b0a7c36 */ /* 0x040fe20008000000 */
[----:B------:R-:W-:Y:S02]  /*49f0*/  LEA R4, P6, R11, R2, 0x1 ;  /* 0x000000020b047211 */ /* 0x000fe400078c08ff */
[----:B------:R-:W-:Y:S02]  /*4a00*/  F2FP.BF16.F32.PACK_AB R84, R85, R84 ;  /* 0x000000545554723e */ /* 0x000fe400000010ff */
[----:B---3--:R-:W-:Y:S02]  /*4a10*/  PRMT R7, R28, 0x7632, R7 ;  /* 0x000076321c077816 */ /* 0x008fe40000000007 */
[----:B------:R-:W-:Y:S02]  /*4a20*/  F2FP.BF16.F32.PACK_AB R86, R87, R86 ;  /* 0x000000565756723e */ /* 0x000fe400000010ff */
[----:B------:R-:W-:Y:S01]  /*4a30*/  F2FP.BF16.F32.PACK_AB R88, R89, R88 ;  /* 0x000000585958723e */ /* 0x000fe200000010ff */
[----:B------:R3:W-:Y:S01]  /*4a40*/  @P1 STG.E.U16 desc[UR16][R8.64], R7 ;  /* 0x0000000708001986 */ /* 0x0007e2000c101510 */
[----:B0-----:R-:W-:Y:S01]  /*4a50*/  ISETP.LT.AND P1, PT, R5, UR4, !P0 ;  /* 0x0000000405007c0c */ /* 0x001fe2000c721270 */
[----:B------:R-:W0:Y:S01]  /*4a60*/  LDCU UR4, c[0x0][0x39c] ;  /* 0x00007380ff0477ac */ /* 0x000e220008000800 */
[----:B------:R-:W-:Y:S01]  /*4a70*/  LEA.HI.X.SX32 R5, R11, R3, 0x1, P6 ;  /* 0x000000030b057211 */ /* 0x000fe200030f0eff */
[----:B------:R-:W-:Y:S01]  /*4a80*/  VIADD R11, R0, 0x1f ;  /* 0x0000001f000b7836 */ /* 0x000fe20000000000 */
[----:B------:R-:W-:-:S02]  /*4a90*/  LEA R6, P6, R10, R2, 0x1 ;  /* 0x000000020a067211 */ /* 0x000fc400078c08ff */
[----:B------:R-:W-:Y:S01]  /*4aa0*/  F2FP.BF16.F32.PACK_AB R90, R91, R90 ;  /* 0x0000005a5b5a723e */ /* 0x000fe200000010ff */
[----:B------:R4:W-:Y:S01]  /*4ab0*/  @P5 STG.E.U16 desc[UR16][R4.64], R30 ;  /* 0x0000001e04005986 */ /* 0x0009e2000c101510 */
[----:B--2---:R-:W-:Y:S01]  /*4ac0*/  ISETP.LT.AND P5, PT, R11, UR6, !P0 ;  /* 0x000000060b007c0c */ /* 0x004fe2000c7a1270 */
[----:B------:R-:W2:Y:S01]  /*4ad0*/  LDCU UR6, c[0x0][0x39c] ;  /* 0x00007380ff0677ac */ /* 0x000ea20008000800 */
[----:B------:R-:W-:Y:S02]  /*4ae0*/  F2FP.BF16.F32.PACK_AB R92, R93, R92 ;  /* 0x0000005c5d5c723e */ /* 0x000fe400000010ff */
[C---:B---3--:R-:W-:Y:S01]  /*4af0*/  LEA.HI.X.SX32 R7, R10.reuse, R3, 0x1, P6 ;  /* 0x000000030a077211 */ /* 0x048fe200030f0eff */
[----:B------:R-:W-:Y:S01]  /*4b00*/  VIADD R10, R10, UR5 ;  /* 0x000000050a0a7c36 */ /* 0x000fe20008000000 */
[----:B------:R-:W-:Y:S02]  /*4b10*/  F2FP.BF16.F32.PACK_AB R94, R95, R94 ;  /* 0x0000005e5f5e723e */ /* 0x000fe400000010ff */
[----:B------:R-:W-:Y:S01]  /*4b20*/  F2FP.BF16.F32.PACK_AB R96, R97, R96 ;  /* 0x000000606160723e */ /* 0x000fe200000010ff */
[----:B------:R-:W-:Y:S01]  /*4b30*/  VIADD R11, R10, UR5 ;  /* 0x000000050a0b7c36 */ /* 0x000fe20008000000 */
[----:B------:R-:W-:-:S02]  /*4b40*/  F2FP.BF16.F32.PACK_AB R98, R99, R98 ;  /* 0x000000626362723e */ /* 0x000fc400000010ff */
[----:B----4-:R-:W-:Y:S02]  /*4b50*/  PRMT R5, R30, 0x7632, R5 ;  /* 0x000076321e057816 */ /* 0x010fe40000000005 */
[----:B0-----:R-:W-:Y:S01]  /*4b60*/  ISETP.LT.AND P6, PT, R12, UR4, !P0 ;  /* 0x000000040c007c0c */ /* 0x001fe2000c7c1270 */
[----:B------:R-:W0:Y:S01]  /*4b70*/  LDCU UR4, c[0x0][0x39c] ;  /* 0x00007380ff0477ac */ /* 0x000e220008000800 */
[----:B------:R-:W-:Y:S01]  /*4b80*/  VIADD R12, R0, 0x26 ;  /* 0x00000026000c7836 */ /* 0x000fe20000000000 */
[----:B------:R3:W-:Y:S01]  /*4b90*/  @P4 STG.E.U16 desc[UR16][R6.64], R5 ;  /* 0x0000000506004986 */ /* 0x0007e2000c101510 */
[C---:B------:R-:W-:Y:S02]  /*4ba0*/  LEA R8, P4, R10.reuse, R2, 0x1 ;  /* 0x000000020a087211 */ /* 0x040fe400078808ff */
[----:B------:R-:W-:Y:S02]  /*4bb0*/  F2FP.BF16.F32.PACK_AB R100, R101, R100 ;  /* 0x000000646564723e */ /* 0x000fe400000010ff */
[----:B------:R-:W-:-:S02]  /*4bc0*/  LEA.HI.X.SX32 R9, R10, R3, 0x1, P4 ;  /* 0x000000030a097211 */ /* 0x000fc400020f0eff */
[----:B------:R-:W-:Y:S02]  /*4bd0*/  LEA R4, P4, R11, R2, 0x1 ;  /* 0x000000020b047211 */ /* 0x000fe400078808ff */
[----:B------:R-:W-:Y:S01]  /*4be0*/  F2FP.BF16.F32.PACK_AB R102, R103, R102 ;  /* 0x000000666766723e */ /* 0x000fe200000010ff */
[----:B------:R4:W-:Y:S01]  /*4bf0*/  @P2 STG.E.U16 desc[UR16][R8.64], R32 ;  /* 0x0000002008002986 */ /* 0x0009e2000c101510 */
[----:B------:R-:W-:Y:S01]  /*4c00*/  F2FP.BF16.F32.PACK_AB R104, R105, R104 ;  /* 0x000000686968723e */ /* 0x000fe200000010ff */
[----:B---3--:R-:W-:Y:S01]  /*4c10*/  VIADD R6, R0, 0x21 ;  /* 0x0000002100067836 */ /* 0x008fe20000000000 */
[C---:B------:R-:W-:Y:S01]  /*4c20*/  LEA.HI.X.SX32 R5, R11.reuse, R3, 0x1, P4 ;  /* 0x000000030b057211 */ /* 0x040fe200020f0eff */
[----:B------:R-:W-:Y:S01]  /*4c30*/  VIADD R11, R11, UR5 ;  /* 0x000000050b0b7c36 */ /* 0x000fe20008000000 */
[----:B------:R-:W-:Y:S02]  /*4c40*/  PRMT R7, R32, 0x7632, R7 ;  /* 0x0000763220077816 */ /* 0x000fe40000000007 */
[----:B--2---:R-:W-:Y:S01]  /*4c50*/  ISETP.LT.AND P2, PT, R6, UR6, !P0 ;  /* 0x0000000606007c0c */ /* 0x004fe2000c741270 */
[----:B------:R-:W2:Y:S01]  /*4c60*/  LDCU UR6, c[0x0][0x39c] ;  /* 0x00007380ff0677ac */ /* 0x000ea20008000800 */
[C---:B------:R-:W-:Y:S01]  /*4c70*/  VIADD R10, R11.reuse, UR5 ;  /* 0x000000050b0a7c36 */ /* 0x040fe20008000000 */
[----:B------:R3:W-:Y:S01]  /*4c80*/  @P3 STG.E.U16 desc[UR16][R4.64], R7 ;  /* 0x0000000704003986 */ /* 0x0007e2000c101510 */
[----:B------:R-:W-:Y:S01]  /*4c90*/  LEA R6, P3, R11, R2, 0x1 ;  /* 0x000000020b067211 */ /* 0x000fe200078608ff */
[C---:B----4-:R-:W-:Y:S01]  /*4ca0*/  VIADD R8, R0.reuse, 0x22 ;  /* 0x0000002200087836 */ /* 0x050fe20000000000 */
[----:B------:R-:W-:Y:S01]  /*4cb0*/  F2FP.BF16.F32.PACK_AB R106, R107, R106 ;  /* 0x0000006a6b6a723e */ /* 0x000fe200000010ff */
[----:B------:R-:W-:Y:S01]  /*4cc0*/  VIADD R9, R0, 0x23 ;  /* 0x0000002300097836 */ /* 0x000fe20000000000 */
[----:B------:R-:W-:-:S02]  /*4cd0*/  F2FP.BF16.F32.PACK_AB R108, R109, R108 ;  /* 0x0000006c6d6c723e */ /* 0x000fc400000010ff */
[----:B------:R-:W-:Y:S02]  /*4ce0*/  F2FP.BF16.F32.PACK_AB R110, R111, R110 ;  /* 0x0000006e6f6e723e */ /* 0x000fe400000010ff */
[----:B------:R-:W-:Y:S02]  /*4cf0*/  F2FP.BF16.F32.PACK_AB R112, R113, R112 ;  /* 0x000000707170723e */ /* 0x000fe400000010ff */
[----:B------:R-:W-:Y:S01]  /*4d00*/  F2FP.BF16.F32.PACK_AB R114, R115, R114 ;  /* 0x000000727372723e */ /* 0x000fe200000010ff */
[----:B---3--:R-:W-:Y:S01]  /*4d10*/  VIADD R4, R0, 0x24 ;  /* 0x0000002400047836 */ /* 0x008fe20000000000 */
[-C--:B------:R-:W-:Y:S02]  /*4d20*/  LEA.HI.X.SX32 R7, R11, R3.reuse, 0x1, P3 ;  /* 0x000000030b077211 */ /* 0x080fe400018f0eff */
[----:B0-----:R-:W-:Y:S01]  /*4d30*/  ISETP.LT.AND P3, PT, R8, UR4, !P0 ;  /* 0x0000000408007c0c */ /* 0x001fe2000c761270 */
[----:B------:R-:W0:Y:S01]  /*4d40*/  LDCU UR4, c[0x0][0x39c] ;  /* 0x00007380ff0477ac */ /* 0x000e220008000800 */
[C---:B------:R-:W-:Y:S01]  /*4d50*/  LEA R8, P4, R10.reuse, R2, 0x1 ;  /* 0x000000020a087211 */ /* 0x040fe200078808ff */
[----:B------:R-:W-:Y:S01]  /*4d60*/  @P1 STG.E.U16 desc[UR16][R6.64], R34 ;  /* 0x0000002206001986 */ /* 0x000fe2000c101510 */
[----:B-1----:R-:W-:Y:S01]  /*4d70*/  ISETP.LT.AND P1, PT, R9, UR7, !P0 ;  /* 0x0000000709007c0c */ /* 0x002fe2000c721270 */
[----:B------:R-:W1:Y:S01]  /*4d80*/  LDCU UR7, c[0x0][0x39c] ;  /* 0x00007380ff0777ac */ /* 0x000e620008000800 */
[C---:B------:R-:W-:Y:S01]  /*4d90*/  LEA.HI.X.SX32 R9, R10.reuse, R3, 0x1, P4 ;  /* 0x000000030a097211 */ /* 0x040fe200020f0eff */
[----:B------:R-:W-:Y:S01]  /*4da0*/  VIADD R10, R10, UR5 ;  /* 0x000000050a0a7c36 */ /* 0x000fe20008000000 */
[----:B------:R-:W-:-:S02]  /*4db0*/  PRMT R5, R34, 0x7632, R5 ;  /* 0x0000763222057816 */ /* 0x000fc40000000005 */
[----:B--2---:R-:W-:Y:S01]  /*4dc0*/  ISETP.LT.AND P4, PT, R4, UR6, !P0 ;  /* 0x0000000604007c0c */ /* 0x004fe2000c781270 */
[C---:B------:R-:W-:Y:S01]  /*4dd0*/  VIADD R11, R10.reuse, UR5 ;  /* 0x000000050a0b7c36 */ /* 0x040fe20008000000 */
[----:B------:R-:W2:Y:S01]  /*4de0*/  LDCU UR6, c[0x0][0x39c] ;  /* 0x00007380ff0677ac */ /* 0x000ea20008000800 */
[----:B------:R3:W-:Y:S01]  /*4df0*/  @P5 STG.E.U16 desc[UR16][R8.64], R5 ;  /* 0x0000000508005986 */ /* 0x0007e2000c101510 */
[----:B------:R-:W-:Y:S02]  /*4e00*/  LEA R4, P5, R10, R2, 0x1 ;  /* 0x000000020a047211 */ /* 0x000fe400078a08ff */
[----:B------:R-:W-:Y:S02]  /*4e10*/  F2FP.BF16.F32.PACK_AB R116, R117, R116 ;  /* 0x000000747574723e */ /* 0x000fe400000010ff */
[----:B------:R-:W-:Y:S02]  /*4e20*/  F2FP.BF16.F32.PACK_AB R118, R119, R118 ;  /* 0x000000767776723e */ /* 0x000fe400000010ff */
[----:B------:R-:W-:-:S02]  /*4e30*/  F2FP.BF16.F32.PACK_AB R120, R121, R120 ;  /* 0x000000787978723e */ /* 0x000fc400000010ff */
[----:B------:R-:W-:Y:S02]  /*4e40*/  F2FP.BF16.F32.PACK_AB R122, R123, R122 ;  /* 0x0000007a7b7a723e */ /* 0x000fe400000010ff */
[----:B------:R-:W-:Y:S02]  /*4e50*/  F2FP.BF16.F32.PACK_AB R124, R125, R124 ;  /* 0x0000007c7d7c723e */ /* 0x000fe400000010ff */
[-C--:B---3--:R-:W-:Y:S01]  /*4e60*/  LEA.HI.X.SX32 R5, R10, R3.reuse, 0x1, P5 ;  /* 0x000000030a057211 */ /* 0x088fe200028f0eff */
[----:B------:R-:W-:Y:S01]  /*4e70*/  VIADD R10, R0, 0x25 ;  /* 0x00000025000a7836 */ /* 0x000fe20000000000 */
[C---:B------:R-:W-:Y:S02]  /*4e80*/  LEA R6, P5, R11.reuse, R2, 0x1 ;  /* 0x000000020b067211 */ /* 0x040fe400078a08ff */
[----:B------:R-:W-:Y:S01]  /*4e90*/  PRMT R9, R36, 0x7632, R9 ;  /* 0x0000763224097816 */ /* 0x000fe20000000009 */
[----:B------:R3:W-:Y:S01]  /*4ea0*/  @P6 STG.E.U16 desc[UR16][R4.64], R36 ;  /* 0x0000002404006986 */ /* 0x0007e2000c101510 */
        /* <DEDUP_REMOVED lines=8> */
[----:B------:R-:W-:-:S02]  /*4f30*/  F2FP.BF16.F32.PACK_AB R128, R129, R128 ;  /* 0x000000808180723e */ /* 0x000fc400000010ff */
[----:B------:R-:W-:Y:S01]  /*4f40*/  F2FP.BF16.F32.PACK_AB R130, R131, R130 ;  /* 0x000000828382723e */ /* 0x000fe200000010ff */
[----:B---3--:R-:W-:Y:S01]  /*4f50*/  VIADD R5, R0, 0x27 ;  /* 0x0000002700057836 */ /* 0x008fe20000000000 */
[----:B------:R-:W-:Y:S02]  /*4f60*/  LEA R4, P6, R10, R2, 0x1 ;  /* 0x000000020a047211 */ /* 0x000fe400078c08ff */
[-C--:B----4-:R-:W-:Y:S01]  /*4f70*/  LEA.HI.X.SX32 R9, R11, R3.reuse, 0x1, P2 ;  /* 0x000000030b097211 */ /* 0x090fe200010f0eff */
[----:B------:R-:W-:Y:S01]  /*4f80*/  VIADD R7, R0, 0x28 ;  /* 0x0000002800077836 */ /* 0x000fe20000000000 */
[----:B--2---:R-:W-:Y:S01]  /*4f90*/  ISETP.LT.AND P2, PT, R12, UR6, !P0 ;  /* 0x000000060c007c0c */ /* 0x004fe2000c741270 */
[----:B------:R-:W2:Y:S01]  /*4fa0*/  LDCU UR6, c[0x0][0x39c] ;  /* 0x00007380ff0677ac */ /* 0x000ea20008000800 */
[----:B------:R-:W-:Y:S01]  /*4fb0*/  VIADD R12, R0, 0x2a ;  /* 0x0000002a000c7836 */ /* 0x000fe20000000000 */
[----:B------:R3:W-:Y:S01]  /*4fc0*/  @P3 STG.E.U16 desc[UR16][R8.64], R38 ;  /* 0x0000002608003986 */ /* 0x0007e2000c101510 */
[----:B-1----:R-:W-:Y:S01]  /*4fd0*/  ISETP.LT.AND P3, PT, R5, UR7, !P0 ;  /* 0x0000000705007c0c */ /* 0x002fe2000c761270 */
[----:B------:R-:W1:Y:S01]  /*4fe0*/  LDCU UR7, c[0x0][0x39c] ;  /* 0x00007380ff0777ac */ /* 0x000e620008000800 */
[C---:B------:R-:W-:Y:S01]  /*4ff0*/  LEA.HI.X.SX32 R5, R10.reuse, R3, 0x1, P6 ;  /* 0x000000030a057211 */ /* 0x040fe200030f0eff */
[----:B------:R-:W-:-:S04]  /*5000*/  VIADD R10, R10, UR5 ;  /* 0x000000050a0a7c36 */ /* 0x000fc80008000000 */
[C---:B------:R-:W-:Y:S01]  /*5010*/  VIADD R11, R10.reuse, UR5 ;  /* 0x000000050a0b7c36 */ /* 0x040fe20008000000 */
[----:B------:R-:W-:Y:S02]  /*5020*/  LEA R6, P6, R10, R2, 0x1 ;  /* 0x000000020a067211 */ /* 0x000fe400078c08ff */
[----:B---3--:R-:W-:-:S05]  /*5030*/  PRMT R9, R38, 0x7632, R9 ;  /* 0x0000763226097816 */ /* 0x008fca0000000009 */
[----:B------:R3:W-:Y:S01]  /*5040*/  @P1 STG.E.U16 desc[UR16][R4.64], R9 ;  /* 0x0000000904001986 */ /* 0x0007e2000c101510 */
[----:B0-----:R-:W-:Y:S01]  /*5050*/  ISETP.LT.AND P1, PT, R7, UR4, !P0 ;  /* 0x0000000407007c0c */ /* 0x001fe2000c721270 */
[----:B------:R-:W0:Y:S01]  /*5060*/  LDCU UR4, c[0x0][0x39c] ;  /* 0x00007380ff0477ac */ /* 0x000e220008000800 */
[----:B------:R-:W-:Y:S01]  /*5070*/  LEA.HI.X.SX32 R7, R10, R3, 0x1, P6 ;  /* 0x000000030a077211 */ /* 0x000fe200030f0eff */
[----:B------:R-:W-:Y:S01]  /*5080*/  VIADD R10, R0, 0x29 ;  /* 0x00000029000a7836 */ /* 0x000fe20000000000 */
[----:B------:R-:W-:-:S03]  /*5090*/  LEA R8, P6, R11, R2, 0x1 ;  /* 0x000000020b087211 */ /* 0x000fc600078c08ff */
[----:B------:R-:W-:Y:S01]  /*50a0*/  @P4 STG.E.U16 desc[UR16][R6.64], R40 ;  /* 0x0000002806004986 */ /* 0x000fe2000c101510 */
[----:B--2---:R-:W-:Y:S01]  /*50b0*/  ISETP.LT.AND P4, PT, R10, UR6, !P0 ;  /* 0x000000060a007c0c */ /* 0x004fe2000c781270 */
[----:B------:R-:W2:Y:S01]  /*50c0*/  LDCU UR6, c[0x0][0x39c] ;  /* 0x00007380ff0677ac */ /* 0x000ea20008000800 */
[C---:B---3--:R-:W-:Y:S01]  /*50d0*/  LEA.HI.X.SX32 R9, R11.reuse, R3, 0x1, P6 ;  /* 0x000000030b097211 */ /* 0x048fe200030f0eff */
[----:B------:R-:W-:Y:S01]  /*50e0*/  VIADD R11, R11, UR5 ;  /* 0x000000050b0b7c36 */ /* 0x000fe20008000000 */
[----:B------:R-:W-:-:S03]  /*50f0*/  PRMT R5, R40, 0x7632, R5 ;  /* 0x0000763228057816 */ /* 0x000fc60000000005 */
[C---:B------:R-:W-:Y:S02]  /*5100*/  VIADD R10, R11.reuse, UR5 ;  /* 0x000000050b0a7c36 */ /* 0x040fe40008000000 */
[----:B------:R3:W-:Y:S01]  /*5110*/  @P5 STG.E.U16 desc[UR16][R8.64], R5 ;  /* 0x0000000508005986 */ /* 0x0007e2000c101510 */
[CC--:B------:R-:W-:Y:S02]  /*5120*/  LEA R4, P5, R11.reuse, R2.reuse, 0x1 ;  /* 0x000000020b047211 */ /* 0x0c0fe400078a08ff */
[----:B0-----:R-:W-:Y:S01]  /*5130*/  ISETP.LT.AND P6, PT, R12, UR4, !P0 ;  /* 0x000000040c007c0c */ /* 0x001fe2000c7c1270 */
[----:B------:R-:W0:Y:S01]  /*5140*/  LDCU UR4, c[0x0][0x39c] ;  /* 0x00007380ff0477ac */ /* 0x000e220008000800 */
[C---:B------:R-:W-:Y:S01]  /*5150*/  VIADD R12, R0.reuse, 0x30 ;  /* 0x00000030000c7836 */ /* 0x040fe20000000000 */
[----:B---3--:R-:W-:Y:S01]  /*5160*/  LEA.HI.X.SX32 R5, R11, R3, 0x1, P5 ;  /* 0x000000030b057211 */ /* 0x008fe200028f0eff */
[----:B------:R-:W-:Y:S01]  /*5170*/  VIADD R8, R0, 0x2b ;  /* 0x0000002b00087836 */ /* 0x000fe20000000000 */
[----:B------:R-:W-:-:S02]  /*5180*/  LEA R6, P5, R10, R2, 0x1 ;  /* 0x000000020a067211 */ /* 0x000fc400078a08ff */
[----:B------:R-:W-:Y:S01]  /*5190*/  PRMT R9, R42, 0x7632, R9 ;  /* 0x000076322a097816 */ /* 0x000fe20000000009 */
[----:B------:R3:W-:Y:S01]  /*51a0*/  @P2 STG.E.U16 desc[UR16][R4.64], R42 ;  /* 0x0000002a04002986 */ /* 0x0007e2000c101510 */
[C---:B------:R-:W-:Y:S01]  /*51b0*/  LEA.HI.X.SX32 R7, R10.reuse, R3, 0x1, P5 ;  /* 0x000000030a077211 */ /* 0x040fe200028f0eff */
[----:B------:R-:W-:Y:S01]  /*51c0*/  VIADD R10, R10, UR5 ;  /* 0x000000050a0a7c36 */ /* 0x000fe20008000000 */
[----:B--2---:R-:W-:Y:S01]  /*51d0*/  ISETP.LT.AND P2, PT, R8, UR6, !P0 ;  /* 0x0000000608007c0c */ /* 0x004fe2000c741270 */
[----:B------:R-:W2:Y:S02]  /*51e0*/  LDCU UR6, c[0x0][0x39c] ;  /* 0x00007380ff0677ac */ /* 0x000ea40008000800 */
[----:B------:R4:W-:Y:S01]  /*51f0*/  @P3 STG.E.U16 desc[UR16][R6.64], R9 ;  /* 0x0000000906003986 */ /* 0x0009e2000c101510 */
[C---:B------:R-:W-:Y:S01]  /*5200*/  LEA R8, P3, R10.reuse, R2, 0x1 ;  /* 0x000000020a087211 */ /* 0x040fe200078608ff */
[----:B------:R-:W-:Y:S02]  /*5210*/  VIADD R11, R10, UR5 ;  /* 0x000000050a0b7c36 */ /* 0x000fe40008000000 */
[----:B---3--:R-:W-:-:S02]  /*5220*/  VIADD R4, R0, 0x2c ;  /* 0x0000002c00047836 */ /* 0x008fc40000000000 */
[----:B------:R-:W-:Y:S01]  /*5230*/  VIADD R5, R0, 0x2d ;  /* 0x0000002d00057836 */ /* 0x000fe20000000000 */
[-C--:B----4-:R-:W-:Y:S01]  /*5240*/  LEA.HI.X.SX32 R9, R10, R3.reuse, 0x1, P3 ;  /* 0x000000030a097211 */ /* 0x090fe200018f0eff */
[----:B------:R-:W-:Y:S01]  /*5250*/  VIADD R6, R0, 0x2e ;  /* 0x0000002e00067836 */ /* 0x000fe20000000000 */
[----:B0-----:R-:W-:Y:S01]  /*5260*/  ISETP.LT.AND P3, PT, R4, UR4, !P0 ;  /* 0x0000000404007c0c */ /* 0x001fe2000c761270 */
[----:B------:R-:W0:Y:S01]  /*5270*/  LDCU UR4, c[0x0][0x39c] ;  /* 0x00007380ff0477ac */ /* 0x000e220008000800 */
[----:B------:R-:W-:Y:S01]  /*5280*/  LEA R4, P5, R11, R2, 0x1 ;  /* 0x000000020b047211 */ /* 0x000fe200078a08ff */
        /* <DEDUP_REMOVED lines=10> */
[----:B------:R-:W-:-:S04]  /*5330*/  LEA R6, P4, R11, R2, 0x1 ;  /* 0x000000020b067211 */ /* 0x000fc800078808ff */
[-C--:B---3--:R-:W-:Y:S01]  /*5340*/  LEA.HI.X.SX32 R7, R11, R3.reuse, 0x1, P4 ;  /* 0x000000030b077211 */ /* 0x088fe200020f0eff */
[----:B------:R-:W-:Y:S01]  /*5350*/  VIADD R11, R0, 0x2f ;  /* 0x0000002f000b7836 */ /* 0x000fe20000000000 */
[-C--:B------:R-:W-:Y:S02]  /*5360*/  LEA R8, P4, R10, R2.reuse, 0x1 ;  /* 0x000000020a087211 */ /* 0x080fe400078808ff */
[----:B------:R-:W-:Y:S01]  /*5370*/  PRMT R5, R46, 0x7632, R5 ;  /* 0x000076322e057816 */ /* 0x000fe20000000005 */
[----:B------:R3:W-:Y:S01]  /*5380*/  @P6 STG.E.U16 desc[UR16][R6.64], R46 ;  /* 0x0000002e06006986 */ /* 0x0007e2000c101510 */
[C---:B------:R-:W-:Y:S01]  /*5390*/  LEA.HI.X.SX32 R9, R10.reuse, R3, 0x1, P4 ;  /* 0x000000030a097211 */ /* 0x040fe200020f0eff */
[----:B------:R-:W-:Y:S01]  /*53a0*/  VIADD R10, R10, UR5 ;  /* 0x000000050a0a7c36 */ /* 0x000fe20008000000 */
[----:B0-----:R-:W-:Y:S01]  /*53b0*/  ISETP.LT.AND P4, PT, R11, UR4, !P0 ;  /* 0x000000040b007c0c */ /* 0x001fe2000c781270 */
[----:B------:R-:W0:Y:S02]  /*53c0*/  LDCU UR4, c[0x0][0x39c] ;  /* 0x00007380ff0477ac */ /* 0x000e240008000800 */
[----:B------:R4:W-:Y:S01]  /*53d0*/  @P2 STG.E.U16 desc[UR16][R8.64], R5 ;  /* 0x0000000508002986 */ /* 0x0009e2000c101510 */
[C---:B------:R-:W-:Y:S01]  /*53e0*/  LEA R4, P2, R10.reuse, R2, 0x1 ;  /* 0x000000020a047211 */ /* 0x040fe200078408ff */
[----:B------:R-:W-:-:S02]  /*53f0*/  VIADD R11, R10, UR5 ;  /* 0x000000050a0b7c36 */ /* 0x000fc40008000000 */
[----:B---3--:R-:W-:-:S03]  /*5400*/  VIADD R7, R0, 0x31 ;  /* 0x0000003100077836 */ /* 0x008fc60000000000 */
        /* <DEDUP_REMOVED lines=28> */
[-C--:B------:R-:W-:Y:S02]  /*55d0*/  LEA R6, P4, R10, R2.reuse, 0x1 ;  /* 0x000000020a067211 */ /* 0x080fe400078808ff */
[----:B0-----:R-:W-:Y:S01]  /*55e0*/  ISETP.LT.AND P6, PT, R12, UR4, !P0 ;  /* 0x000000040c007c0c */ /* 0x001fe2000c7c1270 */
[----:B------:R-:W0:Y:S01]  /*55f0*/  LDCU UR4, c[0x0][0x39c] ;  /* 0x00007380ff0477ac */ /* 0x000e220008000800 */
[----:B------:R-:W-:Y:S01]  /*5600*/  VIADD R12, R0, 0x3a ;  /* 0x0000003a000c7836 */ /* 0x000fe20000000000 */
        /* <DEDUP_REMOVED lines=13> */
[C---:B------:R-:W-:Y:S01]  /*56e0*/  VIADD R7, R0.reuse, 0x37 ;  /* 0x0000003700077836 */ /* 0x040fe20000000000 */
[-C--:B----4-:R-:W-:Y:S01]  /*56f0*/  LEA.HI.X.SX32 R5, R11, R3.reuse, 0x1, P3 ;  /* 0x000000030b057211 */ /* 0x090fe200018f0eff */
[----:B------:R-:W-:Y:S01]  /*5700*/  VIADD R8, R0, 0x38 ;  /* 0x0000003800087836 */ /* 0x000fe20000000000 */
[----:B0-----:R-:W-:Y:S01]  /*5710*/  ISETP.LT.AND P3, PT, R6, UR4, !P0 ;  /* 0x0000000406007c0c */ /* 0x001fe2000c761270 */
[----:B------:R-:W0:Y:S01]  /*5720*/  LDCU UR4, c[0x0][0x39c] ;  /* 0x00007380ff0477ac */ /* 0x000e220008000800 */
[C---:B------:R-:W-:Y:S01]  /*5730*/  LEA R6, P4, R10.reuse, R2, 0x1 ;  /* 0x000000020a067211 */ /* 0x040fe200078808ff */
[----:B------:R3:W-:Y:S01]  /*5740*/  @P1 STG.E.U16 desc[UR16][R4.64], R54 ;  /* 0x0000003604001986 */ /* 0x0007e2000c101510 */
[----:B-1----:R-:W-:Y:S01]  /*5750*/  ISETP.LT.AND P1, PT, R7, UR7, !P0 ;  /* 0x0000000707007c0c */ /* 0x002fe2000c721270 */
[----:B------:R-:W1:Y:S01]  /*5760*/  LDCU UR7, c[0x0][0x39c] ;  /* 0x00007380ff0777ac */ /* 0x000e620008000800 */
[C---:B------:R-:W-:Y:S01]  /*5770*/  LEA.HI.X.SX32 R7, R10.reuse, R3, 0x1, P4 ;  /* 0x000000030a077211 */ /* 0x040fe200020f0eff */
[----:B------:R-:W-:Y:S01]  /*5780*/  VIADD R10, R10, UR5 ;  /* 0x000000050a0a7c36 */ /* 0x000fe20008000000 */
[----:B--2---:R-:W-:Y:S01]  /*5790*/  ISETP.LT.AND P4, PT, R8, UR6, !P0 ;  /* 0x0000000608007c0c */ /* 0x004fe2000c781270 */
[----:B------:R-:W2:Y:S02]  /*57a0*/  LDCU UR6, c[0x0][0x39c] ;  /* 0x00007380ff0677ac */ /* 0x000ea40008000800 */
[----:B------:R-:W-:Y:S01]  /*57b0*/  VIADD R11, R10, UR5 ;  /* 0x000000050a0b7c36 */ /* 0x000fe20008000000 */
[----:B---3--:R-:W-:-:S05]  /*57c0*/  PRMT R5, R54, 0x7632, R5 ;  /* 0x0000763236057816 */ /* 0x008fca0000000005 */
[----:B------:R3:W-:Y:S01]  /*57d0*/  @P5 STG.E.U16 desc[UR16][R6.64], R5 ;  /* 0x0000000506005986 */ /* 0x0007e2000c101510 */
[----:B------:R-:W-:-:S04]  /*57e0*/  LEA R8, P5, R10, R2, 0x1 ;  /* 0x000000020a087211 */ /* 0x000fc800078a08ff */
[----:B------:R-:W-:Y:S01]  /*57f0*/  LEA.HI.X.SX32 R9, R10, R3, 0x1, P5 ;  /* 0x000000030a097211 */ /* 0x000fe200028f0eff */
[----:B------:R-:W-:Y:S01]  /*5800*/  VIADD R10, R0, 0x39 ;  /* 0x00000039000a7836 */ /* 0x000fe20000000000 */
[----:B------:R-:W-:-:S03]  /*5810*/  LEA R4, P5, R11, R2, 0x1 ;  /* 0x000000020b047211 */ /* 0x000fc600078a08ff */
[----:B------:R4:W-:Y:S01]  /*5820*/  @P6 STG.E.U16 desc[UR16][R8.64], R56 ;  /* 0x0000003808006986 */ /* 0x0009e2000c101510 */
[----:B---3--:R-:W-:Y:S02]  /*5830*/  PRMT R7, R56, 0x7632, R7 ;  /* 0x0000763238077816 */ /* 0x008fe40000000007 */
[C---:B------:R-:W-:Y:S01]  /*5840*/  LEA.HI.X.SX32 R5, R11.reuse, R3, 0x1, P5 ;  /* 0x000000030b057211 */ /* 0x040fe200028f0eff */
[----:B------:R-:W-:Y:S01]  /*5850*/  VIADD R11, R11, UR5 ;  /* 0x000000050b0b7c36 */ /* 0x000fe20008000000 */
[----:B0-----:R-:W-:Y:S01]  /*5860*/  ISETP.LT.AND P5, PT, R10, UR4, !P0 ;  /* 0x000000040a007c0c */ /* 0x001fe2000c7a1270 */
[----:B------:R-:W0:Y:S02]  /*5870*/  LDCU UR4, c[0x0][0x39c] ;  /* 0x00007380ff0477ac */ /* 0x000e240008000800 */
[----:B------:R3:W-:Y:S01]  /*5880*/  @P2 STG.E.U16 desc[UR16][R4.64], R7 ;  /* 0x0000000704002986 */ /* 0x0007e2000c101510 */
[C---:B------:R-:W-:Y:S01]  /*5890*/  LEA R6, P2, R11.reuse, R2, 0x1 ;  /* 0x000000020b067211 */ /* 0x040fe200078408ff */
[----:B------:R-:W-:-:S02]  /*58a0*/  VIADD R10, R11, UR5 ;  /* 0x000000050b0a7c36 */ /* 0x000fc40008000000 */
[----:B----4-:R-:W-:-:S03]  /*58b0*/  VIADD R9, R0, 0x3b ;  /* 0x0000003b00097836 */ /* 0x010fc60000000000 */
[----:B------:R-:W-:Y:S02]  /*58c0*/  LEA R8, P6, R10, R2, 0x1 ;  /* 0x000000020a087211 */ /* 0x000fe400078c08ff */
[-C--:B---3--:R-:W-:Y:S01]  /*58d0*/  LEA.HI.X.SX32 R7, R11, R3.reuse, 0x1, P2 ;  /* 0x000000030b077211 */ /* 0x088fe200010f0eff */
        /* <DEDUP_REMOVED lines=18> */
[----:B------:R4:W-:Y:S01]  /*5a00*/  @P4 STG.E.U16 desc[UR16][R4.64], R60 ;  /* 0x0000003c04004986 */ /* 0x0009e2000c101510 */
[----:B--2---:R-:W-:Y:S01]  /*5a10*/  ISETP.LT.AND P4, PT, R10, UR6, !P0 ;  /* 0x000000060a007c0c */ /* 0x004fe2000c781270 */
[----:B------:R-:W2:Y:S01]  /*5a20*/  LDCU UR6, c[0x0][0x39c] ;  /* 0x00007380ff0677ac */ /* 0x000ea20008000800 */
[C---:B---3--:R-:W-:Y:S01]  /*5a30*/  LEA.HI.X.SX32 R7, R11.reuse, R3, 0x1, P6 ;  /* 0x000000030b077211 */ /* 0x048fe200030f0eff */
[----:B------:R-:W-:-:S04]  /*5a40*/  VIADD R11, R11, UR5 ;  /* 0x000000050b0b7c36 */ /* 0x000fc80008000000 */
[C---:B------:R-:W-:Y:S01]  /*5a50*/  VIADD R10, R11.reuse, UR5 ;  /* 0x000000050b0a7c36 */ /* 0x040fe20008000000 */
[----:B----4-:R-:W-:Y:S02]  /*5a60*/  PRMT R5, R60, 0x7632, R5 ;  /* 0x000076323c057816 */ /* 0x010fe40000000005 */
[----:B0-----:R-:W-:Y:S01]  /*5a70*/  ISETP.LT.AND P6, PT, R12, UR4, !P0 ;  /* 0x000000040c007c0c */ /* 0x001fe2000c7c1270 */
[----:B------:R-:W0:Y:S01]  /*5a80*/  LDCU UR4, c[0x0][0x39c] ;  /* 0x00007380ff0477ac */ /* 0x000e220008000800 */
[----:B------:R-:W-:Y:S01]  /*5a90*/  VIADD R12, R0, 0x44 ;  /* 0x00000044000c7836 */ /* 0x000fe20000000000 */
[----:B------:R3:W-:Y:S01]  /*5aa0*/  @P5 STG.E.U16 desc[UR16][R6.64], R5 ;  /* 0x0000000506005986 */ /* 0x0007e2000c101510 */
[----:B------:R-:W-:-:S04]  /*5ab0*/  LEA R8, P5, R11, R2, 0x1 ;  /* 0x000000020b087211 */ /* 0x000fc800078a08ff */
[----:B------:R-:W-:Y:S02]  /*5ac0*/  LEA.HI.X.SX32 R9, R11, R3, 0x1, P5 ;  /* 0x000000030b097211 */ /* 0x000fe400028f0eff */
[----:B------:R-:W-:-:S03]  /*5ad0*/  LEA R4, P5, R10, R2, 0x1 ;  /* 0x000000020a047211 */ /* 0x000fc600078a08ff */
[----:B------:R4:W-:Y:S01]  /*5ae0*/  @P2 STG.E.U16 desc[UR16][R8.64], R62 ;  /* 0x0000003e08002986 */ /* 0x0009e2000c101510 */
        /* <DEDUP_REMOVED lines=9> */
[----:B----4-:R-:W-:-:S02]  /*5b80*/  VIADD R8, R0, 0x40 ;  /* 0x0000004000087836 */ /* 0x010fc40000000000 */
[----:B------:R-:W-:Y:S01]  /*5b90*/  VIADD R9, R0, 0x41 ;  /* 0x0000004100097836 */ /* 0x000fe20000000000 */
[-C--:B---3--:R-:W-:Y:S01]  /*5ba0*/  LEA.HI.X.SX32 R7, R10, R3.reuse, 0x1, P3 ;  /* 0x000000030a077211 */ /* 0x088fe200018f0eff */
        /* <DEDUP_REMOVED lines=92> */
[CC--:B------:R-:W-:Y:S02]  /*6170*/  LEA R8, P5, R11.reuse, R2.reuse, 0x1 ;  /* 0x000000020b087211 */ /* 0x0c0fe400078a08ff */
        /* <DEDUP_REMOVED lines=110> */
[----:B------:R-:W-:Y:S01]  /*6860*/  VIADD R11, R10, UR5 ;  /* 0x000000050a0b7c36 */ /* 0x000fe20008000000 */
        /* <DEDUP_REMOVED lines=19> */
[C---:B------:R-:W-:Y:S01]  /*69a0*/  VIADD R9, R0.reuse, 0x5f ;  /* 0x0000005f00097836 */ /* 0x040fe20000000000 */
[-C--:B---3--:R-:W-:Y:S01]  /*69b0*/  LEA.HI.X.SX32 R7, R11, R3.reuse, 0x1, P3 ;  /* 0x000000030b077211 */ /* 0x088fe200018f0eff */
        /* <DEDUP_REMOVED lines=73> */
[----:B------:R-:W-:-:S03]  /*6e50*/  VIADD R5, R0, 0x69 ;  /* 0x0000006900057836 */ /* 0x000fc60000000000 */
[----:B0-----:R-:W-:Y:S01]  /*6e60*/  ISETP.LT.AND P5, PT, R4, UR4, !P0 ;  /* 0x0000000404007c0c */ /* 0x001fe2000c7a1270 */
[----:B----4-:R-:W-:Y:S01]  /*6e70*/  VIADD R6, R0, 0x6a ;  /* 0x0000006a00067836 */ /* 0x010fe20000000000 */
[-C--:B------:R-:W-:Y:S01]  /*6e80*/  LEA.HI.X.SX32 R9, R10, R3.reuse, 0x1, P3 ;  /* 0x000000030a097211 */ /* 0x080fe200018f0eff */
[----:B------:R-:W0:Y:S01]  /*6e90*/  LDCU UR4, c[0x0][0x39c] ;  /* 0x00007380ff0477ac */ /* 0x000e220008000800 */
[-C--:B------:R-:W-:Y:S02]  /*6ea0*/  LEA R4, P3, R11, R2.reuse, 0x1 ;  /* 0x000000020b047211 */ /* 0x080fe400078608ff */
[----:B------:R-:W-:Y:S01]  /*6eb0*/  PRMT R7, R104, 0x7632, R7 ;  /* 0x0000763268077816 */ /* 0x000fe20000000007 */
[----:B------:R-:W-:Y:S01]  /*6ec0*/  @P1 STG.E.U16 desc[UR16][R8.64], R104 ;  /* 0x0000006808001986 */ /* 0x000fe2000c101510 */
[----:B-1----:R-:W-:Y:S01]  /*6ed0*/  ISETP.LT.AND P1, PT, R5, UR7, !P0 ;  /* 0x0000000705007c0c */ /* 0x002fe2000c721270 */
[----:B------:R-:W1:Y:S01]  /*6ee0*/  LDCU UR7, c[0x0][0x39c] ;  /* 0x00007380ff0777ac */ /* 0x000e620008000800 */
[C---:B------:R-:W-:Y:S01]  /*6ef0*/  LEA.HI.X.SX32 R5, R11.reuse, R3, 0x1, P3 ;  /* 0x000000030b057211 */ /* 0x040fe200018f0eff */
[----:B------:R-:W-:Y:S01]  /*6f00*/  VIADD R11, R11, UR5 ;  /* 0x000000050b0b7c36 */ /* 0x000fe20008000000 */
[----:B--2---:R-:W-:Y:S01]  /*6f10*/  ISETP.LT.AND P3, PT, R6, UR6, !P0 ;  /* 0x0000000606007c0c */ /* 0x004fe2000c761270 */
[----:B------:R-:W2:Y:S02]  /*6f20*/  LDCU UR6, c[0x0][0x39c] ;  /* 0x00007380ff0677ac */ /* 0x000ea40008000800 */
[----:B------:R3:W-:Y:S01]  /*6f30*/  @P4 STG.E.U16 desc[UR16][R4.64], R7 ;  /* 0x0000000704004986 */ /* 0x0007e2000c101510 */
[C---:B------:R-:W-:Y:S01]  /*6f40*/  LEA R6, P4, R11.reuse, R2, 0x1 ;  /* 0x000000020b067211 */ /* 0x040fe200078808ff */
[----:B------:R-:W-:-:S03]  /*6f50*/  VIADD R10, R11, UR5 ;  /* 0x000000050b0a7c36 */ /* 0x000fc60008000000 */
        /* <DEDUP_REMOVED lines=42> */
[----:B----4-:R-:W-:-:S04]  /*7200*/  LEA R8, P6, R11, R2, 0x1 ;  /* 0x000000020b087211 */ /* 0x010fc800078c08ff */
[CC--:B------:R-:W-:Y:S01]  /*7210*/  LEA.HI.X.SX32 R9, R11.reuse, R3.reuse, 0x1, P6 ;  /* 0x000000030b097211 */ /* 0x0c0fe200030f0eff */
[----:B------:R-:W-:Y:S01]  /*7220*/  VIADD R11, R11, UR5 ;  /* 0x000000050b0b7c36 */ /* 0x000fe20008000000 */
[----:B---3--:R-:W-:Y:S01]  /*7230*/  LEA.HI.X.SX32 R7, R10, R3, 0x1, P4 ;  /* 0x000000030a077211 */ /* 0x008fe200020f0eff */
[----:B------:R-:W-:Y:S01]  /*7240*/  VIADD R4, R0, 0x71 ;  /* 0x0000007100047836 */ /* 0x000fe20000000000 */
[----:B0-----:R-:W-:Y:S01]  /*7250*/  ISETP.LT.AND P4, PT, R12, UR4, !P0 ;  /* 0x000000040c007c0c */ /* 0x001fe2000c781270 */
[----:B------:R-:W0:Y:S01]  /*7260*/  LDCU UR4, c[0x0][0x39c] ;  /* 0x00007380ff0477ac */ /* 0x000e220008000800 */
[----:B------:R-:W-:Y:S01]  /*7270*/  PRMT R5, R112, 0x7632, R5 ;  /* 0x0000763270057816 */ /* 0x000fe20000000005 */
[----:B------:R3:W-:Y:S01]  /*7280*/  @P2 STG.E.U16 desc[UR16][R6.64], R112 ;  /* 0x0000007006002986 */ /* 0x0007e2000c101510 */
[----:B--2---:R-:W-:Y:S01]  /*7290*/  ISETP.LT.AND P2, PT, R4, UR6, !P0 ;  /* 0x0000000604007c0c */ /* 0x004fe2000c741270 */
[----:B------:R-:W2:Y:S01]  /*72a0*/  LDCU UR6, c[0x0][0x39c] ;  /* 0x00007380ff0677ac */ /* 0x000ea20008000800 */
[C---:B------:R-:W-:Y:S01]  /*72b0*/  VIADD R10, R11.reuse, UR5 ;  /* 0x000000050b0a7c36 */ /* 0x040fe20008000000 */
[----:B------:R4:W-:Y:S01]  /*72c0*/  @P5 STG.E.U16 desc[UR16][R8.64], R5 ;  /* 0x0000000508005986 */ /* 0x0009e2000c101510 */
[----:B------:R-:W-:Y:S01]  /*72d0*/  LEA R4, P5, R11, R2, 0x1 ;  /* 0x000000020b047211 */ /* 0x000fe200078a08ff */
[----:B------:R-:W-:-:S02]  /*72e0*/  VIADD R12, R0, 0x76 ;  /* 0x00000076000c7836 */ /* 0x000fc40000000000 */
[C---:B---3--:R-:W-:Y:S02]  /*72f0*/  VIADD R6, R0.reuse, 0x72 ;  /* 0x0000007200067836 */ /* 0x048fe40000000000 */
        /* <DEDUP_REMOVED lines=21> */
[----:B0-----:R-:W-:Y:S01]  /*7450*/  ISETP.LT.AND P4, PT, R10, UR4, !P0 ;  /* 0x000000040a007c0c */ /* 0x001fe2000c781270 */
[----:B------:R-:W0:Y:S01]  /*7460*/  LDCU UR4, c[0x0][0x39c] ;  /* 0x00007380ff0477ac */ /* 0x000e220008000800 */
[----:B---3--:R-:W-:Y:S02]  /*7470*/  PRMT R7, R116, 0x7632, R7 ;  /* 0x0000763274077816 */ /* 0x008fe40000000007 */
[C---:B------:R-:W-:Y:S01]  /*7480*/  LEA.HI.X.SX32 R5, R11.reuse, R3, 0x1, P3 ;  /* 0x000000030b057211 */ /* 0x040fe200018f0eff */
[----:B------:R-:W-:Y:S01]  /*7490*/  VIADD R11, R11, UR5 ;  /* 0x000000050b0b7c36 */ /* 0x000fe20008000000 */
[----:B--2---:R-:W-:Y:S01]  /*74a0*/  ISETP.LT.AND P3, PT, R12, UR6, !P0 ;  /* 0x000000060c007c0c */ /* 0x004fe2000c761270 */
[----:B------:R-:W2:Y:S01]  /*74b0*/  LDCU UR6, c[0x0][0x39c] ;  /* 0x00007380ff0677ac */ /* 0x000ea20008000800 */
[----:B------:R-:W-:Y:S01]  /*74c0*/  VIADD R12, R0, 0x7d ;  /* 0x0000007d000c7836 */ /* 0x000fe20000000000 */
[----:B------:R3:W-:Y:S01]  /*74d0*/  @P2 STG.E.U16 desc[UR16][R4.64], R7 ;  /* 0x0000000704002986 */ /* 0x0007e2000c101510 */
[C---:B------:R-:W-:Y:S01]  /*74e0*/  LEA R6, P2, R11.reuse, R2, 0x1 ;  /* 0x000000020b067211 */ /* 0x040fe200078408ff */
[----:B------:R-:W-:-:S02]  /*74f0*/  VIADD R10, R11, UR5 ;  /* 0x000000050b0a7c36 */ /* 0x000fc40008000000 */
[C---:B----4-:R-:W-:Y:S01]  /*7500*/  VIADD R9, R0.reuse, 0x77 ;  /* 0x0000007700097836 */ /* 0x050fe20000000000 */
[-C--:B---3--:R-:W-:Y:S01]  /*7510*/  LEA.HI.X.SX32 R7, R11, R3.reuse, 0x1, P2 ;  /* 0x000000030b077211 */ /* 0x088fe200010f0eff */
[----:B------:R-:W-:Y:S01]  /*7520*/  VIADD R4, R0, 0x78 ;  /* 0x0000007800047836 */ /* 0x000fe20000000000 */
[-C--:B------:R-:W-:Y:S02]  /*7530*/  LEA R8, P2, R10, R2.reuse, 0x1 ;  /* 0x000000020a087211 */ /* 0x080fe400078408ff */
[----:B------:R-:W-:Y:S01]  /*7540*/  PRMT R5, R118, 0x7632, R5 ;  /* 0x0000763276057816 */ /* 0x000fe20000000005 */
[----:B------:R-:W-:Y:S01]  /*7550*/  @P6 STG.E.U16 desc[UR16][R6.64], R118 ;  /* 0x0000007606006986 */ /* 0x000fe2000c101510 */
[----:B-1----:R-:W-:Y:S01]  /*7560*/  ISETP.LT.AND P6, PT, R9, UR7, !P0 ;  /* 0x0000000709007c0c */ /* 0x002fe2000c7c1270 */
[----:B------:R-:W1:Y:S01]  /*7570*/  LDCU UR7, c[0x0][0x39c] ;  /* 0x00007380ff0777ac */ /* 0x000e620008000800 */
[C---:B------:R-:W-:Y:S01]  /*7580*/  LEA.HI.X.SX32 R9, R10.reuse, R3, 0x1, P2 ;  /* 0x000000030a097211 */ /* 0x040fe200010f0eff */
[----:B------:R-:W-:Y:S01]  /*7590*/  VIADD R10, R10, UR5 ;  /* 0x000000050a0a7c36 */ /* 0x000fe20008000000 */
[----:B0-----:R-:W-:Y:S01]  /*75a0*/  ISETP.LT.AND P2, PT, R4, UR4, !P0 ;  /* 0x0000000404007c0c */ /* 0x001fe2000c741270 */
[----:B------:R-:W0:Y:S02]  /*75b0*/  LDCU UR4, c[0x0][0x39c] ;  /* 0x00007380ff0477ac */ /* 0x000e240008000800 */
[----:B------:R3:W-:Y:S01]  /*75c0*/  @P1 STG.E.U16 desc[UR16][R8.64], R5 ;  /* 0x0000000508001986 */ /* 0x0007e2000c101510 */
[C---:B------:R-:W-:Y:S01]  /*75d0*/  LEA R4, P1, R10.reuse, R2, 0x1 ;  /* 0x000000020a047211 */ /* 0x040fe200078208ff */
[----:B------:R-:W-:-:S03]  /*75e0*/  VIADD R11, R10, UR5 ;  /* 0x000000050a0b7c36 */ /* 0x000fc60008000000 */
[-C--:B---3--:R-:W-:Y:S01]  /*75f0*/  LEA.HI.X.SX32 R5, R10, R3.reuse, 0x1, P1 ;  /* 0x000000030a057211 */ /* 0x088fe200008f0eff */
[C---:B------:R-:W-:Y:S01]  /*7600*/  VIADD R10, R0.reuse, 0x79 ;  /* 0x00000079000a7836 */ /* 0x040fe20000000000 */
[C---:B------:R-:W-:Y:S01]  /*7610*/  LEA R6, P1, R11.reuse, R2, 0x1 ;  /* 0x000000020b067211 */ /* 0x040fe200078208ff */
[----:B------:R-:W-:Y:S02]  /*7620*/  VIADD R9, R0, 0x7a ;  /* 0x0000007a00097836 */ /* 0x000fe40000000000 */
[----:B------:R3:W-:Y:S01]  /*7630*/  @P5 STG.E.U16 desc[UR16][R4.64], R120 ;  /* 0x0000007804005986 */ /* 0x0007e2000c101510 */
[C---:B------:R-:W-:Y:S01]  /*7640*/  LEA.HI.X.SX32 R7, R11.reuse, R3, 0x1, P1 ;  /* 0x000000030b077211 */ /* 0x040fe200008f0eff */
[----:B------:R-:W-:Y:S01]  /*7650*/  VIADD R11, R11, UR5 ;  /* 0x000000050b0b7c36 */ /* 0x000fe20008000000 */
[----:B--2---:R-:W-:Y:S01]  /*7660*/  ISETP.LT.AND P1, PT, R10, UR6, !P0 ;  /* 0x000000060a007c0c */ /* 0x004fe2000c721270 */
[----:B------:R-:W-:Y:S01]  /*7670*/  VIADD R10, R0, 0x7b ;  /* 0x0000007b000a7836 */ /* 0x000fe20000000000 */
[----:B0-----:R-:W-:Y:S01]  /*7680*/  ISETP.LT.AND P5, PT, R9, UR4, !P0 ;  /* 0x0000000409007c0c */ /* 0x001fe2000c7a1270 */
[----:B------:R-:W0:Y:S01]  /*7690*/  LDCU UR4, c[0x0][0x39c] ;  /* 0x00007380ff0477ac */ /* 0x000e220008000800 */
[----:B------:R-:W2:Y:S01]  /*76a0*/  LDCU UR6, c[0x0][0x39c] ;  /* 0x00007380ff0677ac */ /* 0x000ea20008000800 */
[----:B---3--:R-:W-:-:S05]  /*76b0*/  PRMT R5, R120, 0x7632, R5 ;  /* 0x0000763278057816 */ /* 0x008fca0000000005 */
[----:B------:R3:W-:Y:S01]  /*76c0*/  @P4 STG.E.U16 desc[UR16][R6.64], R5 ;  /* 0x0000000506004986 */ /* 0x0007e2000c101510 */
[----:B------:R-:W-:-:S04]  /*76d0*/  LEA R8, P4, R11, R2, 0x1 ;  /* 0x000000020b087211 */ /* 0x000fc800078808ff */
[C---:B------:R-:W-:Y:S01]  /*76e0*/  LEA.HI.X.SX32 R9, R11.reuse, R3, 0x1, P4 ;  /* 0x000000030b097211 */ /* 0x040fe200020f0eff */
[----:B------:R-:W-:Y:S01]  /*76f0*/  VIADD R11, R11, UR5 ;  /* 0x000000050b0b7c36 */ /* 0x000fe20008000000 */
[----:B-1----:R-:W-:-:S03]  /*7700*/  ISETP.LT.AND P4, PT, R10, UR7, !P0 ;  /* 0x000000070a007c0c */ /* 0x002fc6000c781270 */
[----:B------:R1:W-:Y:S01]  /*7710*/  @P3 STG.E.U16 desc[UR16][R8.64], R122 ;  /* 0x0000007a08003986 */ /* 0x0003e2000c101510 */
[C---:B------:R-:W-:Y:S01]  /*7720*/  LEA R4, P3, R11.reuse, R2, 0x1 ;  /* 0x000000020b047211 */ /* 0x040fe200078608ff */
[----:B------:R-:W-:-:S03]  /*7730*/  VIADD R10, R11, UR5 ;  /* 0x000000050b0a7c36 */ /* 0x000fc60008000000 */
[----:B---3--:R-:W-:Y:S01]  /*7740*/  LEA.HI.X.SX32 R5, R11, R3, 0x1, P3 ;  /* 0x000000030b057211 */ /* 0x008fe200018f0eff */
[----:B------:R-:W-:Y:S01]  /*7750*/  VIADD R11, R0, 0x7c ;  /* 0x0000007c000b7836 */ /* 0x000fe20000000000 */
[----:B------:R-:W-:Y:S01]  /*7760*/  LEA R6, P3, R10, R2, 0x1 ;  /* 0x000000020a067211 */ /* 0x000fe200078608ff */
[----:B------:R-:W-:-:S03]  /*7770*/  VIADD R0, R0, 0x7f ;  /* 0x0000007f00007836 */ /* 0x000fc60000000000 */
[C---:B------:R-:W-:Y:S01]  /*7780*/  LEA.HI.X.SX32 R7, R10.reuse, R3, 0x1, P3 ;  /* 0x000000030a077211 */ /* 0x040fe200018f0eff */
[----:B------:R-:W-:Y:S01]  /*7790*/  VIADD R10, R10, UR5 ;  /* 0x000000050a0a7c36 */ /* 0x000fe20008000000 */
[----:B-1----:R-:W-:Y:S02]  /*77a0*/  PRMT R9, R122, 0x7632, R9 ;  /* 0x000076327a097816 */ /* 0x002fe40000000009 */
[----:B0-----:R-:W-:Y:S01]  /*77b0*/  ISETP.LT.AND P3, PT, R11, UR4, !P0 ;  /* 0x000000040b007c0c */ /* 0x001fe2000c761270 */
[C---:B------:R-:W-:Y:S01]  /*77c0*/  VIADD R11, R10.reuse, UR5 ;  /* 0x000000050a0b7c36 */ /* 0x040fe20008000000 */
[----:B------:R-:W0:Y:S01]  /*77d0*/  LDCU UR4, c[0x0][0x39c] ;  /* 0x00007380ff0477ac */ /* 0x000e220008000800 */
[----:B------:R1:W-:Y:S04]  /*77e0*/  @P6 STG.E.U16 desc[UR16][R4.64], R9 ;  /* 0x0000000904006986 */ /* 0x0003e8000c101510 */
[----:B------:R3:W-:Y:S01]  /*77f0*/  @P2 STG.E.U16 desc[UR16][R6.64], R124 ;  /* 0x0000007c06002986 */ /* 0x0007e2000c101510 */
[----:B------:R-:W-:-:S04]  /*7800*/  LEA R8, P2, R10, R2, 0x1 ;  /* 0x000000020a087211 */ /* 0x000fc800078408ff */
[----:B-1----:R-:W-:Y:S01]  /*7810*/  LEA.HI.X.SX32 R9, R10, R3, 0x1, P2 ;  /* 0x000000030a097211 */ /* 0x002fe200010f0eff */
[C---:B------:R-:W-:Y:S01]  /*7820*/  VIADD R10, R11.reuse, UR5 ;  /* 0x000000050b0a7c36 */ /* 0x040fe20008000000 */
[----:B------:R-:W-:Y:S02]  /*7830*/  PRMT R5, R124, 0x7632, R5 ;  /* 0x000076327c057816 */ /* 0x000fe40000000005 */
[----:B--2---:R-:W-:Y:S01]  /*7840*/  ISETP.LT.AND P2, PT, R12, UR6, !P0 ;  /* 0x000000060c007c0c */ /* 0x004fe2000c741270 */
[C---:B------:R-:W-:Y:S01]  /*7850*/  VIADD R13, R10.reuse, UR5 ;  /* 0x000000050a0d7c36 */ /* 0x040fe20008000000 */
[----:B------:R-:W1:Y:S01]  /*7860*/  LDCU UR6, c[0x0][0x39c] ;  /* 0x00007380ff0677ac */ /* 0x000e620008000800 */
[----:B------:R2:W-:Y:S01]  /*7870*/  @P1 STG.E.U16 desc[UR16][R8.64], R5 ;  /* 0x0000000508001986 */ /* 0x0005e2000c101510 */
[-C--:B------:R-:W-:Y:S01]  /*7880*/  LEA R4, P1, R11, R2.reuse, 0x1 ;  /* 0x000000020b047211 */ /* 0x080fe200078208ff */
[----:B------:R-:W-:Y:S01]  /*7890*/  VIADD R14, R13, UR5 ;  /* 0x000000050d0e7c36 */ /* 0x000fe20008000000 */
[----:B---3--:R-:W-:-:S03]  /*78a0*/  LEA R6, P6, R10, R2, 0x1 ;  /* 0x000000020a067211 */ /* 0x008fc600078c08ff */
[----:B------:R-:W-:Y:S01]  /*78b0*/  VIADD R15, R14, UR5 ;  /* 0x000000050e0f7c36 */ /* 0x000fe20008000000 */
[-C--:B------:R-:W-:Y:S02]  /*78c0*/  LEA.HI.X.SX32 R7, R10, R3.reuse, 0x1, P6 ;  /* 0x000000030a077211 */ /* 0x080fe400030f0eff */
[-C--:B------:R-:W-:Y:S01]  /*78d0*/  LEA R12, P6, R14, R2.reuse, 0x1 ;  /* 0x000000020e0c7211 */ /* 0x080fe200078c08ff */
[----:B------:R-:W-:Y:S01]  /*78e0*/  VIADD R16, R15, UR5 ;  /* 0x000000050f107c36 */ /* 0x000fe20008000000 */
[----:B--2---:R-:W-:Y:S02]  /*78f0*/  LEA.HI.X.SX32 R5, R11, R3, 0x1, P1 ;  /* 0x000000030b057211 */ /* 0x004fe400008f0eff */
[----:B------:R-:W-:-:S03]  /*7900*/  LEA R10, P1, R13, R2, 0x1 ;  /* 0x000000020d0a7211 */ /* 0x000fc600078208ff */
[----:B------:R2:W-:Y:S01]  /*7910*/  @P5 STG.E.U16 desc[UR16][R4.64], R126 ;  /* 0x0000007e04005986 */ /* 0x0005e2000c101510 */
[-C--:B------:R-:W-:Y:S02]  /*7920*/  LEA.HI.X.SX32 R11, R13, R3.reuse, 0x1, P1 ;  /* 0x000000030d0b7211 */ /* 0x080fe400008f0eff */
[-C--:B------:R-:W-:Y:S02]  /*7930*/  LEA.HI.X.SX32 R13, R14, R3.reuse, 0x1, P6 ;  /* 0x000000030e0d7211 */ /* 0x080fe400030f0eff */
[----:B------:R-:W-:Y:S02]  /*7940*/  LEA R8, P6, R16, R2, 0x1 ;  /* 0x0000000210087211 */ /* 0x000fe400078c08ff */
[----:B0-----:R-:W-:Y:S02]  /*7950*/  ISETP.LT.AND P1, PT, R17, UR4, !P0 ;  /* 0x0000000411007c0c */ /* 0x001fe4000c721270 */
[----:B-1----:R-:W-:Y:S02]  /*7960*/  ISETP.LT.AND P0, PT, R0, UR6, !P0 ;  /* 0x0000000600007c0c */ /* 0x002fe4000c701270 */
[----:B------:R-:W-:-:S02]  /*7970*/  LEA.HI.X.SX32 R9, R16, R3, 0x1, P6 ;  /* 0x0000000310097211 */ /* 0x000fc400030f0eff */
[----:B------:R-:W-:Y:S02]  /*7980*/  PRMT R0, R126, 0x7632, R0 ;  /* 0x000076327e007816 */ /* 0x000fe40000000000 */
[C---:B------:R-:W-:Y:S02]  /*7990*/  LEA R2, P6, R15.reuse, R2, 0x1 ;  /* 0x000000020f027211 */ /* 0x040fe400078c08ff */
[----:B--2---:R-:W-:Y:S01]  /*79a0*/  PRMT R5, R128, 0x7632, R5 ;  /* 0x0000763280057816 */ /* 0x004fe20000000005 */
[----:B------:R0:W-:Y:S01]  /*79b0*/  @P4 STG.E.U16 desc[UR16][R6.64], R0 ;  /* 0x0000000006004986 */ /* 0x0001e2000c101510 */
[----:B------:R-:W-:-:S03]  /*79c0*/  LEA.HI.X.SX32 R3, R15, R3, 0x1, P6 ;  /* 0x000000030f037211 */ /* 0x000fc600030f0eff */
[----:B------:R1:W-:Y:S04]  /*79d0*/  @P3 STG.E.U16 desc[UR16][R10.64], R128 ;  /* 0x000000800a003986 */ /* 0x0003e8000c101510 */
[----:B------:R1:W-:Y:S01]  /*79e0*/  @P2 STG.E.U16 desc[UR16][R12.64], R5 ;  /* 0x000000050c002986 */ /* 0x0003e2000c101510 */
[----:B0-----:R-:W-:-:S03]  /*79f0*/  PRMT R7, R130, 0x7632, R7 ;  /* 0x0000763282077816 */ /* 0x001fc60000000007 */
[----:B------:R1:W-:Y:S04]  /*7a00*/  @P1 STG.E.U16 desc[UR16][R2.64], R130 ;  /* 0x0000008202001986 */ /* 0x0003e8000c101510 */
[----:B------:R1:W-:Y:S01]  /*7a10*/  @P0 STG.E.U16 desc[UR16][R8.64], R7 ;  /* 0x0000000708000986 */ /* 0x0003e2000c101510 */
[----:B-----5:R-:W-:Y:S06]  /*7a20*/  BAR.SYNC.DEFER_BLOCKING 0x0 ;  /* 0x0000000000007b1d */ /* 0x020fec0000010000 */
[----:B------:R-:W-:Y:S05]  /*7a30*/  BRA.U UP0, `(.L_x_14) ;  /* 0x0000000100a07547 */ /* 0x000fea000b800000 */
[----:B------:R-:W0:Y:S01]  /*7a40*/  S2UR UR5, SR_CgaCtaId ;  /* 0x00000000000579c3 */ /* 0x000e220000008800 */
[----:B------:R-:W-:Y:S01]  /*7a50*/  NOP ;  /* 0x0000000000007918 */ /* 0x000fe20000000000 */
[----:B------:R-:W-:Y:S01]  /*7a60*/  UMOV UR4, 0x50 ;  /* 0x0000005000047882 */ /* 0x000fe20000000000 */
[----:B------:R-:W-:Y:S02]  /*7a70*/  IMAD.U32 R0, RZ, RZ, UR15 ;  /* 0x0000000fff007e24 */ /* 0x000fe4000f8e00ff */
[----:B-1----:R-:W-:Y:S02]  /*7a80*/  IMAD.MOV.U32 R3, RZ, RZ, 0xff ;  /* 0x000000ffff037424 */ /* 0x002fe400078e00ff */
[----:B------:R-:W-:Y:S01]  /*7a90*/  IMAD.MOV.U32 R7, RZ, RZ, 0x1 ;  /* 0x00000001ff077424 */ /* 0x000fe200078e00ff */
[----:B------:R-:W-:-:S04]  /*7aa0*/  LOP3.LUT R0, R0, 0xffff, RZ, 0xc0, !PT ;  /* 0x0000ffff00007812 */ /* 0x000fc800078ec0ff */
[----:B------:R-:W-:-:S05]  /*7ab0*/  SHF.R.U32.HI R0, RZ, 0x5, R0 ;  /* 0x00000005ff007819 */ /* 0x000fca0000011600 */
[----:B------:R-:W-:Y:S01]  /*7ac0*/  VIADD R2, R0, 0x10 ;  /* 0x0000001000027836 */ /* 0x000fe20000000000 */
[----:B------:R-:W-:Y:S01]  /*7ad0*/  SHF.L.U32 R0, R3, R0, RZ ;  /* 0x0000000003007219 */ /* 0x000fe200000006ff */
[----:B0-----:R-:W-:-:S03]  /*7ae0*/  ULEA UR6, UR5, UR4, 0x18 ;  /* 0x0000000405067291 */ /* 0x001fc6000f8ec0ff */
[----:B------:R-:W-:-:S04]  /*7af0*/  SHF.L.U32 R3, R7, R2, RZ ;  /* 0x0000000207037219 */ /* 0x000fc800000006ff */
[----:B------:R-:W-:Y:S02]  /*7b00*/  LOP3.LUT R0, R3, R0, RZ, 0xfc, !PT ;  /* 0x0000000003007212 */ /* 0x000fe400078efcff */
[----:B------:R-:W0:Y:S02]  /*7b10*/  LDS R5, [UR6] ;  /* 0x00000006ff057984 */ /* 0x000e240008000800 */
[C---:B------:R-:W-:Y:S02]  /*7b20*/  LOP3.LUT R2, R0.reuse, 0xffff, RZ, 0xc0, !PT ;  /* 0x0000ffff00027812 */ /* 0x040fe400078ec0ff */
[----:B0-----:R-:W-:-:S04]  /*7b30*/  LOP3.LUT R3, R0, 0xffff, R5, 0x80, !PT ;  /* 0x0000ffff00037812 */ /* 0x001fc800078e8005 */
[----:B------:R-:W-:-:S13]  /*7b40*/  ISETP.NE.AND P0, PT, R3, R2, PT ;  /* 0x000000020300720c */ /* 0x000fda0003f05270 */
[----:B------:R-:W-:Y:S05]  /*7b50*/  @P0 BRA `(.L_x_15) ;  /* 0x0000000000500947 */ /* 0x000fea0003800000 */
[----:B------:R-:W-:Y:S02]  /*7b60*/  SHF.R.U32.HI R5, RZ, 0x10, R5 ;  /* 0x00000010ff057819 */ /* 0x000fe40000011605 */
[----:B------:R-:W-:-:S04]  /*7b70*/  SHF.R.U32.HI R2, RZ, 0x10, R0 ;  /* 0x00000010ff027819 */ /* 0x000fc80000011600 */
[----:B------:R-:W-:-:S04]  /*7b80*/  LOP3.LUT R5, R5, R2, RZ, 0xc0, !PT ;  /* 0x0000000205057212 */ /* 0x000fc800078ec0ff */
[----:B------:R-:W-:-:S13]  /*7b90*/  ISETP.NE.AND P0, PT, R5, R2, PT ;  /* 0x000000020500720c */ /* 0x000fda0003f05270 */
[----:B------:R-:W-:Y:S05]  /*7ba0*/  @P0 BRA `(.L_x_16) ;  /* 0x0000000000300947 */ /* 0x000fea0003800000 */
[----:B------:R-:W-:Y:S01]  /*7bb0*/  R2UR UR4, R0 ;  /* 0x00000000000472ca */ /* 0x000fe200000e0000 */
[----:B------:R-:W-:Y:S01]  /*7bc0*/  VOTEU.ANY UR5, UPT, PT ;  /* 0x0000000000057886 */ /* 0x000fe200038e0100 */
[----:B------:R-:W0:Y:S01]  /*7bd0*/  S2R R0, SR_LANEID ;  /* 0x0000000000007919 */ /* 0x000e220000000000 */
[----:B------:R-:W-:-:S10]  /*7be0*/  UFLO.U32 UR5, UR5 ;  /* 0x00000005000572bd */ /* 0x000fd400080e0000 */
[----:B------:R-:W-:-:S06]  /*7bf0*/  ULOP3.LUT UR4, URZ, UR4, URZ, 0x33, !UPT ;  /* 0x00000004ff047292 */ /* 0x000fcc000f8e33ff */
[----:B------:R-:W-:-:S04]  /*7c00*/  IMAD.U32 R2, RZ, RZ, UR4 ;  /* 0x00000004ff027e24 */ /* 0x000fc8000f8e00ff */
[----:B------:R-:W1:Y:S02]  /*7c10*/  REDUX UR7, R2 ;  /* 0x00000000020773c4 */ /* 0x000e640000000000 */
[----:B------:R2:W-:Y:S01]  /*7c20*/  UTCATOMSWS.AND URZ, UR4 ;  /* 0x0000000400ff79e3 */ /* 0x0005e20008000000 */
[----:B0-----:R-:W-:Y:S01]  /*7c30*/  ISETP.EQ.U32.AND P0, PT, R0, UR5, PT ;  /* 0x0000000500007c0c */ /* 0x001fe2000bf02070 */
[----:B-1----:R-:W-:-:S12]  /*7c40*/  IMAD.U32 R0, RZ, RZ, UR7 ;  /* 0x00000007ff007e24 */ /* 0x002fd8000f8e00ff */
[----:B------:R2:W-:Y:S01]  /*7c50*/  @P0 ATOMS.AND RZ, [UR6], R0 ;  /* 0x00000000ffff098c */ /* 0x0005e2000a800006 */
[----:B------:R-:W-:Y:S05]  /*7c60*/  BRA `(.L_x_14) ;  /* 0x0000000000147947 */ /* 0x000fea0003800000 */
.L_x_16:
[----:B------:R-:W-:-:S07]  /*7c70*/  MOV R2, 0x7c90 ;  /* 0x00007c9000027802 */ /* 0x000fce0000000f00 */
[----:B------:R-:W-:Y:S05]  /*7c80*/  CALL.REL.NOINC `($__internal_0_$__cuda_sm10x_tcgen05_guardrail_trap_col_being_dealloced_not_returned_by_alloc) ;  /* 0x00000000002c7944 */ /* 0x000fea0003c00000 */
[----:B------:R-:W-:Y:S05]  /*7c90*/  BRA `(.L_x_14) ;  /* 0x0000000000087947 */ /* 0x000fea0003800000 */
.L_x_15:
[----:B------:R-:W-:-:S07]  /*7ca0*/  MOV R2, 0x7cc0 ;  /* 0x00007cc000027802 */ /* 0x000fce0000000f00 */
[----:B------:R-:W-:Y:S05]  /*7cb0*/  CALL.REL.NOINC `($__internal_2_$__cuda_sm10x_tcgen05_guardrail_trap_unallocated_columns_being_dealloced) ;  /* 0x0000000000387944 */ /* 0x000fea0003c00000 */
.L_x_14:
[----:B------:R-:W-:Y:S01]  /*7cc0*/  NOP ;  /* 0x0000000000007918 */ /* 0x000fe20000000000 */
[----:B--2---:R-:W-:Y:S05]  /*7cd0*/  EXIT ;  /* 0x000000000000794d */ /* 0x004fea0003800000 */
.L_x_9:
[----:B------:R-:W0:Y:S02]  /*7ce0*/  SYNCS.PHASECHK.TRANS64.TRYWAIT P1, [UR11], R4 ;  /* 0x00000004ff0075a7 */ /* 0x000e24000802110b */
[----:B0-----:R-:W-:Y:S05]  /*7cf0*/  @!P1 BRA `(.L_x_9) ;  /* 0xfffffffc00f89947 */ /* 0x001fea000383ffff */
[----:B------:R-:W-:Y:S05]  /*7d00*/  BRA `(.L_x_17) ;  /* 0xffffffb400987947 */ /* 0x000fea000383ffff */
.L_x_13:
[----:B------:R-:W0:Y:S02]  /*7d10*/  SYNCS.PHASECHK.TRANS64.TRYWAIT P0, [UR11], R3 ;  /* 0x00000003ff0075a7 */ /* 0x000e24000800110b */
[----:B0-----:R-:W-:Y:S05]  /*7d20*/  @!P0 BRA `(.L_x_13) ;  /* 0xfffffffc00f88947 */ /* 0x001fea000383ffff */
[----:B------:R-:W-:Y:S05]  /*7d30*/  BRA `(.L_x_12) ;  /* 0xffffffbc005c7947 */ /* 0x000fea000383ffff */
        .weak           $__internal_0_$__cuda_sm10x_tcgen05_guardrail_trap_col_being_dealloced_not_returned_by_alloc
        .type           $__internal_0_$__cuda_sm10x_tcgen05_guardrail_trap_col_being_dealloced_not_returned_by_alloc,@function
        .size           $__internal_0_$__cuda_sm10x_tcgen05_guardrail_trap_col_being_dealloced_not_returned_by_alloc,($__internal_1_$__cuda_sm10x_tcgen05_guardrail_trap_phase_invalid_during_alloc - $__internal_0_$__cuda_sm10x_tcgen05_guardrail_trap_col_being_dealloced_not_returned_by_alloc)
$__internal_0_$__cuda_sm10x_tcgen05_guardrail_trap_col_being_dealloced_not_returned_by_alloc:
[----:B------:R-:W-:Y:S05]  /*7d40*/  BPT.TRAP 0x1 ;  /* 0x000000040000795c */ /* 0x000fea0000300000 */
[----:B------:R-:W-:-:S04]  /*7d50*/  IMAD.MOV.U32 R3, RZ, RZ, 0x0 ;  /* 0x00000000ff037424 */ /* 0x000fc800078e00ff */
[----:B------:R-:W-:Y:S05]  /*7d60*/  RET.REL.NODEC R2 `(matmul_kernel) ;  /* 0xffffff8002a47950 */ /* 0x000fea0003c3ffff */
        .weak           $__internal_1_$__cuda_sm10x_tcgen05_guardrail_trap_phase_invalid_during_alloc
        .type           $__internal_1_$__cuda_sm10x_tcgen05_guardrail_trap_phase_invalid_during_alloc,@function
        .size           $__internal_1_$__cuda_sm10x_tcgen05_guardrail_trap_phase_invalid_during_alloc,($__internal_2_$__cuda_sm10x_tcgen05_guardrail_trap_unallocated_columns_being_dealloced - $__internal_1_$__cuda_sm10x_tcgen05_guardrail_trap_phase_invalid_during_alloc)
$__internal_1_$__cuda_sm10x_tcgen05_guardrail_trap_phase_invalid_during_alloc:
[----:B------:R-:W-:Y:S05]  /*7d70*/  BPT.TRAP 0x1 ;  /* 0x000000040000795c */ /* 0x000fea0000300000 */
[----:B------:R-:W-:-:S04]  /*7d80*/  IMAD.MOV.U32 R5, RZ, RZ, 0x0 ;  /* 0x00000000ff057424 */ /* 0x000fc800078e00ff */
[----:B------:R-:W-:Y:S05]  /*7d90*/  RET.REL.NODEC R4 `(matmul_kernel) ;  /* 0xffffff8004987950 */ /* 0x000fea0003c3ffff */
        .weak           $__internal_2_$__cuda_sm10x_tcgen05_guardrail_trap_unallocated_columns_being_dealloced
        .type           $__internal_2_$__cuda_sm10x_tcgen05_guardrail_trap_unallocated_columns_being_dealloced,@function
        .size           $__internal_2_$__cuda_sm10x_tcgen05_guardrail_trap_unallocated_columns_being_dealloced,(.L_x_21 - $__internal_2_$__cuda_sm10x_tcgen05_guardrail_trap_unallocated_columns_being_dealloced)
$__internal_2_$__cuda_sm10x_tcgen05_guardrail_trap_unallocated_columns_being_dealloced:
[----:B------:R-:W-:Y:S05]  /*7da0*/  BPT.TRAP 0x1 ;  /* 0x000000040000795c */ /* 0x000fea0000300000 */
[----:B------:R-:W-:-:S04]  /*7db0*/  IMAD.MOV.U32 R3, RZ, RZ, 0x0 ;  /* 0x00000000ff037424 */ /* 0x000fc800078e00ff */
[----:B------:R-:W-:Y:S05]  /*7dc0*/  RET.REL.NODEC R2 `(matmul_kernel) ;  /* 0xffffff80028c7950 */ /* 0x000fea0003c3ffff */
.L_x_18:
[----:B------:R-:W-:-:S00]  /*7dd0*/  BRA `(.L_x_18) ;  /* 0xfffffffc00fc7947 */ /* 0x000fc0000383ffff */
[----:B------:R-:W-:-:S00]  /*7de0*/  NOP ;  /* 0x0000000000007918 */ /* 0x000fc00000000000 */
        /* <DEDUP_REMOVED lines=9> */
.L_x_21:


//--------------------- .nv.shared.matmul_kernel  --------------------------
	.section	.nv.shared.matmul_kernel,"aw",@nobits
	.sectionflags	@""
	.align	16
	.zero		1024


//--------------------- .nv.shared.reserved.0     --------------------------
	.section	.nv.shared.reserved.0,"aw",@nobits
	.align	8
	.weak		__nv_reservedSMEM_offset_0_alias
	.size		__nv_reservedSMEM_offset_0_alias, 0, 64
	.other		__nv_reservedSMEM_offset_0_alias,@"STO_CUDA_RESERVED_SHARED STV_DEFAULT"
__nv_reservedSMEM_offset_0_alias:
	.zero		0
.nv.shared.reserved.0:
	.zero		64
	.weak		__nv_reservedSMEM_allocation_phase
	.type		__nv_reservedSMEM_allocation_phase,@object
	.size		__nv_reservedSMEM_allocation_phase,(.L_0 - __nv_reservedSMEM_allocation_phase)
__nv_reservedSMEM_allocation_phase:
	.zero		1
.L_0:
	.zero		7
	.weak		__nv_reservedSMEM_devtool_atexit_pc
	.type		__nv_reservedSMEM_devtool_atexit_pc,@object
	.size		__nv_reservedSMEM_devtool_atexit_pc,(__nv_reservedSMEM_allocation_mask - __nv_reservedSMEM_devtool_atexit_pc)
__nv_reservedSMEM_devtool_atexit_pc:
	.zero		8
	.weak		__nv_reservedSMEM_allocation_mask
	.type		__nv_reservedSMEM_allocation_mask,@object
	.size		__nv_reservedSMEM_allocation_mask,(.L_2 - __nv_reservedSMEM_allocation_mask)
__nv_reservedSMEM_allocation_mask:
	.zero		4
.L_2:


//--------------------- .nv.constant0.matmul_kernel --------------------------
	.section	.nv.constant0.matmul_kernel,"a",@progbits
	.sectionflags	@""
	.align	4
.nv.constant0.matmul_kernel:
	.zero		976


//--------------------- SYMBOLS --------------------------

	.type		.nv.reservedSmem.offset0,@object
	.size		.nv.reservedSmem.offset0,0x4
	.type		.nv.reservedSmem.cap,@object
	.size		.nv.reservedSmem.cap,0x4
